// auto-generated by cutlass_sweep.gemm — config: {"arch": "sm_90", "cluster_m": 8, "cluster_n": 1, "dtype": "bf16", "dtype_b": "bf16", "layout": "nt", "stages": 0, "tile_k": 128, "tile_m": 64, "tile_n": 64}
#include "cutlass/cutlass.h"
#include "cutlass/gemm/collective/collective_builder.hpp"
#include "cutlass/gemm/device/gemm_universal_adapter.h"
#include "cutlass/gemm/kernel/gemm_universal.hpp"
#include "cutlass/epilogue/collective/collective_builder.hpp"

using ElemA = cutlass::bfloat16_t;
using ElemB = cutlass::bfloat16_t;
using ElemCD = cutlass::bfloat16_t;
using Acc  = float;
using TileShape    = cute::Shape<cute::_64, cute::_64, cute::_128>;
using ClusterShape = cute::Shape<cute::_8, cute::_1, cute::_1>;

using CollectiveEpilogue = typename cutlass::epilogue::collective::CollectiveBuilder<
    cutlass::arch::Sm90, cutlass::arch::OpClassTensorOp,
    TileShape, ClusterShape,
    cutlass::epilogue::collective::EpilogueTileAuto,
    Acc, Acc,
    ElemCD, cutlass::layout::RowMajor, 128 / cutlass::sizeof_bits<ElemCD>::value,
    ElemCD, cutlass::layout::RowMajor, 128 / cutlass::sizeof_bits<ElemCD>::value,
    cutlass::epilogue::collective::EpilogueScheduleAuto
  >::CollectiveOp;

using CollectiveMainloop = typename cutlass::gemm::collective::CollectiveBuilder<
    cutlass::arch::Sm90, cutlass::arch::OpClassTensorOp,
    ElemA, cutlass::layout::RowMajor, 128 / cutlass::sizeof_bits<ElemA>::value,
    ElemB, cutlass::layout::ColumnMajor, 128 / cutlass::sizeof_bits<ElemB>::value,
    Acc,
    TileShape, ClusterShape,
    cutlass::gemm::collective::StageCountAutoCarveout<static_cast<int>(sizeof(typename CollectiveEpilogue::SharedStorage))>,
    cutlass::gemm::collective::KernelScheduleAuto
  >::CollectiveOp;

using GemmKernel = cutlass::gemm::kernel::GemmUniversal<
    cute::Shape<int,int,int,int>,
    CollectiveMainloop,
    CollectiveEpilogue
>;
using Gemm = cutlass::gemm::device::GemmUniversalAdapter<GemmKernel>;

// Force the device kernel symbol into the cubin without needing a host main.
auto* _anchor = &cutlass::device_kernel<GemmKernel>;


// ===== COMPILED SASS (sm_90a) =====

	.target	sm_90a

	.elftype	@"ET_EXEC"


//--------------------- .note.nv.tkinfo           --------------------------
	.section	.note.nv.tkinfo,"",@"SHT_NOTE"
	.sectionflags	@"SHF_NOTE_NV_TKINFO"
	.tkinfo
        /*0018*/ 	.word	0x00000002
        /*0030*/ 	.string	""
        /*0030*/ 	.string	"ptxas"
        /*0030*/ 	.string	"Cuda compilation tools, release 13.0, V13.0.88"
        /*0030*/ 	.string	"Build cuda_13.0.r13.0/compiler.36424714_0"
        /*0030*/ 	.string	"-arch sm_90a -m 64 "



//--------------------- .note.nv.cuinfo           --------------------------
	.section	.note.nv.cuinfo,"",@"SHT_NOTE"
	.sectionflags	@"SHF_NOTE_NV_CUINFO"
        /*0018*/ 	.short	0x0002
        /*001a*/ 	.short	0x005a
        /*001c*/ 	.short	0x0082
	.zero		2


//--------------------- .nv.info                  --------------------------
	.section	.nv.info,"",@"SHT_CUDA_INFO"
	.align	4


	//----- nvinfo : EIATTR_REGCOUNT
	.align		4
        /*0000*/ 	.byte	0x04, 0x2f
        /*0002*/ 	.short	(.L_15 - .L_14)
	.align		4
.L_14:
        /*0004*/ 	.word	index@(_ZN7cutlass13device_kernelINS_4gemm6kernel13GemmUniversalIN4cute5tupleIJiiiiEEENS1_10collective13CollectiveMmaINS1_34MainloopSm90TmaGmmaWarpSpecializedILi7ENS5_IJNS4_1CILi8EEENSA_ILi1EEESC_EEENS1_32KernelTmaWarpSpecializedPingpongEEENS5_IJNSA_ILi64EEESG_NSA_ILi128EEEEEENS_10bfloat16_tENS5_IJlSC_lEEESJ_SK_NS4_8TiledMMAINS4_8MMA_AtomIJNS4_4SM904GMMA27MMA_64x64x16_F32BF16BF16_SSILNSO_5MajorE0ELSQ_0ELNSO_7ScaleInE1ELSR_1EEEEEENS4_6LayoutINS5_IJSC_SC_SC_EEENS5_IJNSA_ILi0EEESW_SW_EEEEENS5_IJNS4_10UnderscoreESZ_SZ_EEEEENS4_13SM90_TMA_LOADENS4_14ComposedLayoutINS4_7SwizzleILi3ELi4ELi3EEENS4_18smem_ptr_flag_bitsILi16EEENSU_INS5_IJSB_SG_EEENS5_IJSG_SC_EEEEEEEvNS4_8identityENS4_23SM90_TMA_LOAD_MULTICASTES1B_vS1C_EENS_8epilogue10collective6detail29Sm90TmaWarpSpecializedAdapterINS1G_15DefaultEpilogueISJ_SK_SK_NS1F_6thread17LinearCombinationISJ_Li1EffLNS1K_9ScaleType4KindE0ELNS_15FloatRoundStyleE2ESJ_EENS1_15EpilogueDefaultEEEEEvvEEEEvNT_6ParamsE)
        /*0008*/ 	.word	0x000000a8


	//----- nvinfo : EIATTR_FRAME_SIZE
	.align		4
.L_15:
        /*000c*/ 	.byte	0x04, 0x11
        /*000e*/ 	.short	(.L_17 - .L_16)
	.align		4
.L_16:
        /*0010*/ 	.word	index@(_ZN7cutlass13device_kernelINS_4gemm6kernel13GemmUniversalIN4cute5tupleIJiiiiEEENS1_10collective13CollectiveMmaINS1_34MainloopSm90TmaGmmaWarpSpecializedILi7ENS5_IJNS4_1CILi8EEENSA_ILi1EEESC_EEENS1_32KernelTmaWarpSpecializedPingpongEEENS5_IJNSA_ILi64EEESG_NSA_ILi128EEEEEENS_10bfloat16_tENS5_IJlSC_lEEESJ_SK_NS4_8TiledMMAINS4_8MMA_AtomIJNS4_4SM904GMMA27MMA_64x64x16_F32BF16BF16_SSILNSO_5MajorE0ELSQ_0ELNSO_7ScaleInE1ELSR_1EEEEEENS4_6LayoutINS5_IJSC_SC_SC_EEENS5_IJNSA_ILi0EEESW_SW_EEEEENS5_IJNS4_10UnderscoreESZ_SZ_EEEEENS4_13SM90_TMA_LOADENS4_14ComposedLayoutINS4_7SwizzleILi3ELi4ELi3EEENS4_18smem_ptr_flag_bitsILi16EEENSU_INS5_IJSB_SG_EEENS5_IJSG_SC_EEEEEEEvNS4_8identityENS4_23SM90_TMA_LOAD_MULTICASTES1B_vS1C_EENS_8epilogue10collective6detail29Sm90TmaWarpSpecializedAdapterINS1G_15DefaultEpilogueISJ_SK_SK_NS1F_6thread17LinearCombinationISJ_Li1EffLNS1K_9ScaleType4KindE0ELNS_15FloatRoundStyleE2ESJ_EENS1_15EpilogueDefaultEEEEEvvEEEEvNT_6ParamsE)
        /*0014*/ 	.word	0x00000008


	//----- nvinfo : EIATTR_MIN_STACK_SIZE
	.align		4
.L_17:
        /*0018*/ 	.byte	0x04, 0x12
        /*001a*/ 	.short	(.L_19 - .L_18)
	.align		4
.L_18:
        /*001c*/ 	.word	index@(_ZN7cutlass13device_kernelINS_4gemm6kernel13GemmUniversalIN4cute5tupleIJiiiiEEENS1_10collective13CollectiveMmaINS1_34MainloopSm90TmaGmmaWarpSpecializedILi7ENS5_IJNS4_1CILi8EEENSA_ILi1EEESC_EEENS1_32KernelTmaWarpSpecializedPingpongEEENS5_IJNSA_ILi64EEESG_NSA_ILi128EEEEEENS_10bfloat16_tENS5_IJlSC_lEEESJ_SK_NS4_8TiledMMAINS4_8MMA_AtomIJNS4_4SM904GMMA27MMA_64x64x16_F32BF16BF16_SSILNSO_5MajorE0ELSQ_0ELNSO_7ScaleInE1ELSR_1EEEEEENS4_6LayoutINS5_IJSC_SC_SC_EEENS5_IJNSA_ILi0EEESW_SW_EEEEENS5_IJNS4_10UnderscoreESZ_SZ_EEEEENS4_13SM90_TMA_LOADENS4_14ComposedLayoutINS4_7SwizzleILi3ELi4ELi3EEENS4_18smem_ptr_flag_bitsILi16EEENSU_INS5_IJSB_SG_EEENS5_IJSG_SC_EEEEEEEvNS4_8identityENS4_23SM90_TMA_LOAD_MULTICASTES1B_vS1C_EENS_8epilogue10collective6detail29Sm90TmaWarpSpecializedAdapterINS1G_15DefaultEpilogueISJ_SK_SK_NS1F_6thread17LinearCombinationISJ_Li1EffLNS1K_9ScaleType4KindE0ELNS_15FloatRoundStyleE2ESJ_EENS1_15EpilogueDefaultEEEEEvvEEEEvNT_6ParamsE)
        /*0020*/ 	.word	0x00000008
.L_19:


//--------------------- .nv.compat                --------------------------
	.section	.nv.compat,"",@"SHT_CUDA_COMPAT_INFO"
	.align	4
        /*0000*/ 	.byte	0x02, 0x09, 0x01, 0x00, 0x02, 0x02, 0x04, 0x00, 0x02, 0x05, 0x05, 0x00, 0x03, 0x07, 0x01, 0x01
        /*0010*/ 	.byte	0x02, 0x03, 0x01, 0x00, 0x02, 0x06, 0x01, 0x00, 0x04, 0x0b, 0x08, 0x00, 0x00, 0x00, 0x00, 0x00
        /*0020*/ 	.byte	0x00, 0x00, 0x00, 0x00


//--------------------- .nv.info._ZN7cutlass13device_kernelINS_4gemm6kernel13GemmUniversalIN4cute5tupleIJiiiiEEENS1_10collective13CollectiveMmaINS1_34MainloopSm90TmaGmmaWarpSpecializedILi7ENS5_IJNS4_1CILi8EEENSA_ILi1EEESC_EEENS1_32KernelTmaWarpSpecializedPingpongEEENS5_IJNSA_ILi64EEESG_NSA_ILi128EEEEEENS_10bfloat16_tENS5_IJlSC_lEEESJ_SK_NS4_8TiledMMAINS4_8MMA_AtomIJNS4_4SM904GMMA27MMA_64x64x16_F32BF16BF16_SSILNSO_5MajorE0ELSQ_0ELNSO_7ScaleInE1ELSR_1EEEEEENS4_6LayoutINS5_IJSC_SC_SC_EEENS5_IJNSA_ILi0EEESW_SW_EEEEENS5_IJNS4_10UnderscoreESZ_SZ_EEEEENS4_13SM90_TMA_LOADENS4_14ComposedLayoutINS4_7SwizzleILi3ELi4ELi3EEENS4_18smem_ptr_flag_bitsILi16EEENSU_INS5_IJSB_SG_EEENS5_IJSG_SC_EEEEEEEvNS4_8identityENS4_23SM90_TMA_LOAD_MULTICASTES1B_vS1C_EENS_8epilogue10collective6detail29Sm90TmaWarpSpecializedAdapterINS1G_15DefaultEpilogueISJ_SK_SK_NS1F_6thread17LinearCombinationISJ_Li1EffLNS1K_9ScaleType4KindE0ELNS_15FloatRoundStyleE2ESJ_EENS1_15EpilogueDefaultEEEEEvvEEEEvNT_6ParamsE --------------------------
	.section	.nv.info._ZN7cutlass13device_kernelINS_4gemm6kernel13GemmUniversalIN4cute5tupleIJiiiiEEENS1_10collective13CollectiveMmaINS1_34MainloopSm90TmaGmmaWarpSpecializedILi7ENS5_IJNS4_1CILi8EEENSA_ILi1EEESC_EEENS1_32KernelTmaWarpSpecializedPingpongEEENS5_IJNSA_ILi64EEESG_NSA_ILi128EEEEEENS_10bfloat16_tENS5_IJlSC_lEEESJ_SK_NS4_8TiledMMAINS4_8MMA_AtomIJNS4_4SM904GMMA27MMA_64x64x16_F32BF16BF16_SSILNSO_5MajorE0ELSQ_0ELNSO_7ScaleInE1ELSR_1EEEEEENS4_6LayoutINS5_IJSC_SC_SC_EEENS5_IJNSA_ILi0EEESW_SW_EEEEENS5_IJNS4_10UnderscoreESZ_SZ_EEEEENS4_13SM90_TMA_LOADENS4_14ComposedLayoutINS4_7SwizzleILi3ELi4ELi3EEENS4_18smem_ptr_flag_bitsILi16EEENSU_INS5_IJSB_SG_EEENS5_IJSG_SC_EEEEEEEvNS4_8identityENS4_23SM90_TMA_LOAD_MULTICASTES1B_vS1C_EENS_8epilogue10collective6detail29Sm90TmaWarpSpecializedAdapterINS1G_15DefaultEpilogueISJ_SK_SK_NS1F_6thread17LinearCombinationISJ_Li1EffLNS1K_9ScaleType4KindE0ELNS_15FloatRoundStyleE2ESJ_EENS1_15EpilogueDefaultEEEEEvvEEEEvNT_6ParamsE,"",@"SHT_CUDA_INFO"
	.sectionflags	@""
	.align	4


	//----- nvinfo : EIATTR_CUDA_API_VERSION
	.align		4
        /*0000*/ 	.byte	0x04, 0x37
        /*0002*/ 	.short	(.L_21 - .L_20)
.L_20:
        /*0004*/ 	.word	0x00000082


	//----- nvinfo : EIATTR_KPARAM_INFO
	.align		4
.L_21:
        /*0008*/ 	.byte	0x04, 0x17
        /*000a*/ 	.short	(.L_23 - .L_22)
.L_22:
        /*000c*/ 	.word	0x00000000
        /*0010*/ 	.short	0x0000
        /*0012*/ 	.short	0x0070
        /*0014*/ 	.byte	0x00, 0xf0, 0x01, 0x10


	//----- nvinfo : EIATTR_SPARSE_MMA_MASK
	.align		4
.L_23:
        /*0018*/ 	.byte	0x03, 0x50
        /*001a*/ 	.short	0x0000


	//----- nvinfo : EIATTR_MAXREG_COUNT
	.align		4
        /*001c*/ 	.byte	0x03, 0x1b
        /*001e*/ 	.short	0x00a8


	//----- nvinfo : EIATTR_NUM_BARRIERS
	.align		4
        /*0020*/ 	.byte	0x02, 0x4c
        /*0022*/ 	.byte	0x01
	.zero		1


	//----- nvinfo : EIATTR_EXTERNS
	.align		4
        /*0024*/ 	.byte	0x04, 0x0f
        /*0026*/ 	.short	(.L_25 - .L_24)


	//   ....[0]....
	.align		4
.L_24:
        /*0028*/ 	.word	index@(__assertfail)


	//----- nvinfo : EIATTR_ANNOTATIONS
	.align		4
.L_25:
        /*002c*/ 	.byte	0x04, 0x55
        /*002e*/ 	.short	(.L_27 - .L_26)


	//   ....[0]....
.L_26:
        /*0030*/ 	.word	0x00000001
        /*0034*/ 	.byte	0x10, 0x0e, 0x00, 0x00, 0x01, 0x00, 0x00, 0x00, 0xe0, 0x14, 0x00, 0x00, 0x01, 0x00, 0x00, 0x00
        /*0044*/ 	.byte	0xb0, 0x49, 0x00, 0x00, 0x01, 0x00, 0x00, 0x00, 0xc0, 0x56, 0x00, 0x00


	//----- nvinfo : EIATTR_MERCURY_ISA_VERSION
	.align		4
.L_27:
        /*0050*/ 	.byte	0x03, 0x5f
        /*0052*/ 	.short	0x0101


	//----- nvinfo : EIATTR_INT_WARP_WIDE_INSTR_OFFSETS
	.align		4
        /*0054*/ 	.byte	0x04, 0x31
        /*0056*/ 	.short	(.L_29 - .L_28)


	//   ....[0]....
.L_28:
        /*0058*/ 	.word	0x000005e0


	//   ....[1]....
        /*005c*/ 	.word	0x00000600


	//   ....[2]....
        /*0060*/ 	.word	0x000006d0


	//   ....[3]....
        /*0064*/ 	.word	0x00000750


	//   ....[4]....
        /*0068*/ 	.word	0x00000770


	//   ....[5]....
        /*006c*/ 	.word	0x00000780


	//   ....[6]....
        /*0070*/ 	.word	0x00000820


	//   ....[7]....
        /*0074*/ 	.word	0x00000860


	//----- nvinfo : EIATTR_COOP_GROUP_MASK_REGIDS
	.align		4
.L_29:
        /*0078*/ 	.byte	0x04, 0x29
        /*007a*/ 	.short	(.L_31 - .L_30)


	//   ....[0]....
.L_30:
        /*007c*/ 	.word	0xffffffff


	//   ....[1]....
        /*0080*/ 	.word	0xffffffff


	//   ....[2]....
        /*0084*/ 	.word	0xffffffff


	//   ....[3]....
        /*0088*/ 	.word	0xffffffff


	//   ....[4]....
        /*008c*/ 	.word	0xffffffff


	//   ....[5]....
        /*0090*/ 	.word	0xffffffff


	//   ....[6]....
        /*0094*/ 	.word	0xffffffff


	//----- nvinfo : EIATTR_COOP_GROUP_INSTR_OFFSETS
	.align		4
.L_31:
        /*0098*/ 	.byte	0x04, 0x28
        /*009a*/ 	.short	(.L_33 - .L_32)


	//   ....[0]....
.L_32:
        /*009c*/ 	.word	0x00000070


	//   ....[1]....
        /*00a0*/ 	.word	0x00000080


	//   ....[2]....
        /*00a4*/ 	.word	0x00000140


	//   ....[3]....
        /*00a8*/ 	.word	0x00000370


	//   ....[4]....
        /*00ac*/ 	.word	0x000003b0


	//   ....[5]....
        /*00b0*/ 	.word	0x000005b0


	//   ....[6]....
        /*00b4*/ 	.word	0x000009c0


	//----- nvinfo : EIATTR_REG_RECONFIG
	.align		4
.L_33:
        /*00b8*/ 	.byte	0x01, 0x54
	.zero		2


	//----- nvinfo : EIATTR_SYSCALL_OFFSETS
	.align		4
        /*00bc*/ 	.byte	0x04, 0x46
        /*00be*/ 	.short	(.L_35 - .L_34)


	//   ....[0]....
.L_34:
        /*00c0*/ 	.word	0x000019d0


	//----- nvinfo : EIATTR_MBARRIER_INSTR_OFFSETS
	.align		4
.L_35:
        /*00c4*/ 	.byte	0x04, 0x39
        /*00c6*/ 	.short	(.L_37 - .L_36)


	//   ....[0]....
.L_36:
        /*00c8*/ 	.word	0x00000270
        /*00cc*/ 	.word	0x000000ff
        /*00d0*/ 	.word	0x00000000
        /*00d4*/ 	.short	0x0100
        /*00d6*/ 	.byte	0x08
	.zero		1


	//   ....[1]....
        /*00d8*/ 	.word	0x00000280
        /*00dc*/ 	.word	0x000000ff
        /*00e0*/ 	.word	0x00000038
        /*00e4*/ 	.short	0x0100
        /*00e6*/ 	.byte	0x08
	.zero		1


	//   ....[2]....
        /*00e8*/ 	.word	0x00000290
        /*00ec*/ 	.word	0x000000ff
        /*00f0*/ 	.word	0x00000008
        /*00f4*/ 	.short	0x0100
        /*00f6*/ 	.byte	0x08
	.zero		1


	//   ....[3]....
        /*00f8*/ 	.word	0x000002a0
        /*00fc*/ 	.word	0x000000ff
        /*0100*/ 	.word	0x00000040
        /*0104*/ 	.short	0x0100
        /*0106*/ 	.byte	0x08
	.zero		1


	//   ....[4]....
        /*0108*/ 	.word	0x000002b0
        /*010c*/ 	.word	0x000000ff
        /*0110*/ 	.word	0x00000010
        /*0114*/ 	.short	0x0100
        /*0116*/ 	.byte	0x08
	.zero		1


	//   ....[5]....
        /*0118*/ 	.word	0x000002c0
        /*011c*/ 	.word	0x000000ff
        /*0120*/ 	.word	0x00000048
        /*0124*/ 	.short	0x0100
        /*0126*/ 	.byte	0x08
	.zero		1


	//   ....[6]....
        /*0128*/ 	.word	0x000002d0
        /*012c*/ 	.word	0x000000ff
        /*0130*/ 	.word	0x00000018
        /*0134*/ 	.short	0x0100
        /*0136*/ 	.byte	0x08
	.zero		1


	//   ....[7]....
        /*0138*/ 	.word	0x000002e0
        /*013c*/ 	.word	0x000000ff
        /*0140*/ 	.word	0x00000050
        /*0144*/ 	.short	0x0100
        /*0146*/ 	.byte	0x08
	.zero		1


	//   ....[8]....
        /*0148*/ 	.word	0x000002f0
        /*014c*/ 	.word	0x000000ff
        /*0150*/ 	.word	0x00000020
        /*0154*/ 	.short	0x0100
        /*0156*/ 	.byte	0x08
	.zero		1


	//   ....[9]....
        /*0158*/ 	.word	0x00000300
        /*015c*/ 	.word	0x000000ff
        /*0160*/ 	.word	0x00000058
        /*0164*/ 	.short	0x0100
        /*0166*/ 	.byte	0x08
	.zero		1


	//   ....[10]....
        /*0168*/ 	.word	0x00000310
        /*016c*/ 	.word	0x000000ff
        /*0170*/ 	.word	0x00000028
        /*0174*/ 	.short	0x0100
        /*0176*/ 	.byte	0x08
	.zero		1


	//   ....[11]....
        /*0178*/ 	.word	0x00000320
        /*017c*/ 	.word	0x000000ff
        /*0180*/ 	.word	0x00000060
        /*0184*/ 	.short	0x0100
        /*0186*/ 	.byte	0x08
	.zero		1


	//   ....[12]....
        /*0188*/ 	.word	0x00000330
        /*018c*/ 	.word	0x000000ff
        /*0190*/ 	.word	0x00000030
        /*0194*/ 	.short	0x0100
        /*0196*/ 	.byte	0x08
	.zero		1


	//   ....[13]....
        /*0198*/ 	.word	0x00000340
        /*019c*/ 	.word	0x000000ff
        /*01a0*/ 	.word	0x00000068
        /*01a4*/ 	.short	0x0100
        /*01a6*/ 	.byte	0x08
	.zero		1


	//   ....[14]....
        /*01a8*/ 	.word	0x00000890
        /*01ac*/ 	.word	0x000000ff
        /*01b0*/ 	.word	0x000000a0
        /*01b4*/ 	.short	0x0100
        /*01b6*/ 	.byte	0x08
	.zero		1


	//   ....[15]....
        /*01b8*/ 	.word	0x00000920
        /*01bc*/ 	.word	0x000000ff
        /*01c0*/ 	.word	0x000000a8
        /*01c4*/ 	.short	0x0100
        /*01c6*/ 	.byte	0x08
	.zero		1


	//   ....[16]....
        /*01c8*/ 	.word	0x00000940
        /*01cc*/ 	.word	0x000000ff
        /*01d0*/ 	.word	0x00000080
        /*01d4*/ 	.short	0x0100
        /*01d6*/ 	.byte	0x09
	.zero		1


	//   ....[17]....
        /*01d8*/ 	.word	0x00000950
        /*01dc*/ 	.word	0x000000ff
        /*01e0*/ 	.word	0x00000088
        /*01e4*/ 	.short	0x0100
        /*01e6*/ 	.byte	0x09
	.zero		1


	//   ....[18]....
        /*01e8*/ 	.word	0x00000960
        /*01ec*/ 	.word	0x000000ff
        /*01f0*/ 	.word	0x00000090
        /*01f4*/ 	.short	0x0100
        /*01f6*/ 	.byte	0x09
	.zero		1


	//   ....[19]....
        /*01f8*/ 	.word	0x00000970
        /*01fc*/ 	.word	0x000000ff
        /*0200*/ 	.word	0x00000098
        /*0204*/ 	.short	0x0100
        /*0206*/ 	.byte	0x09
	.zero		1


	//   ....[20]....
        /*0208*/ 	.word	0x00001890
        /*020c*/ 	.word	0x000000ff
        /*0210*/ 	.word	0xfffffff8
        /*0214*/ 	.short	0x010a
        /*0216*/ 	.byte	0x2b
	.zero		1


	//   ....[21]....
        /*0218*/ 	.word	0x00001a50
        /*021c*/ 	.word	0x00000003
        /*0220*/ 	.word	0x00000000
        /*0224*/ 	.short	0x010a
        /*0226*/ 	.byte	0x3f
	.zero		1


	//   ....[22]....
        /*0228*/ 	.word	0x00001a90
        /*022c*/ 	.word	0x00000003
        /*0230*/ 	.word	0x00000000
        /*0234*/ 	.short	0x010a
        /*0236*/ 	.byte	0x3f
	.zero		1


	//   ....[23]....
        /*0238*/ 	.word	0x00001f50
        /*023c*/ 	.word	0x000000ff
        /*0240*/ 	.word	0x00000000
        /*0244*/ 	.short	0x010a
        /*0246*/ 	.byte	0x04
	.zero		1


	//   ....[24]....
        /*0248*/ 	.word	0x00001f90
        /*024c*/ 	.word	0x000000ff
        /*0250*/ 	.word	0x00000000
        /*0254*/ 	.short	0x010a
        /*0256*/ 	.byte	0x04
	.zero		1


	//   ....[25]....
        /*0258*/ 	.word	0x000023b0
        /*025c*/ 	.word	0x00000005
        /*0260*/ 	.word	0x00000000
        /*0264*/ 	.short	0x0101
        /*0266*/ 	.byte	0x3f
	.zero		1


	//   ....[26]....
        /*0268*/ 	.word	0x000024c0
        /*026c*/ 	.word	0x00000003
        /*0270*/ 	.word	0x00000000
        /*0274*/ 	.short	0x0101
        /*0276*/ 	.byte	0x30
	.zero		1


	//   ....[27]....
        /*0278*/ 	.word	0x000025f0
        /*027c*/ 	.word	0x00000000
        /*0280*/ 	.word	0x00000000
        /*0284*/ 	.short	0x0101
        /*0286*/ 	.byte	0x3f
	.zero		1


	//   ....[28]....
        /*0288*/ 	.word	0x00002670
        /*028c*/ 	.word	0x000000ff
        /*0290*/ 	.word	0x00000008
        /*0294*/ 	.short	0x010a
        /*0296*/ 	.byte	0x2b
	.zero		1


	//   ....[29]....
        /*0298*/ 	.word	0x000049f0
        /*029c*/ 	.word	0x00000000
        /*02a0*/ 	.word	0x00000000
        /*02a4*/ 	.short	0x0101
        /*02a6*/ 	.byte	0x30
	.zero		1


	//   ....[30]....
        /*02a8*/ 	.word	0x00005350
        /*02ac*/ 	.word	0x0000000d
        /*02b0*/ 	.word	0x00000038
        /*02b4*/ 	.short	0x010a
        /*02b6*/ 	.byte	0x3f
	.zero		1


	//   ....[31]....
        /*02b8*/ 	.word	0x00005820
        /*02bc*/ 	.word	0x00000006
        /*02c0*/ 	.word	0x000000a8
        /*02c4*/ 	.short	0x0101
        /*02c6*/ 	.byte	0x3f
	.zero		1


	//   ....[32]....
        /*02c8*/ 	.word	0x00005f40
        /*02cc*/ 	.word	0x00000007
        /*02d0*/ 	.word	0x00000000
        /*02d4*/ 	.short	0x010a
        /*02d6*/ 	.byte	0x3f
	.zero		1


	//   ....[33]....
        /*02d8*/ 	.word	0x00005fc0
        /*02dc*/ 	.word	0x00000006
        /*02e0*/ 	.word	0x00000000
        /*02e4*/ 	.short	0x010a
        /*02e6*/ 	.byte	0x3f
	.zero		1


	//   ....[34]....
        /*02e8*/ 	.word	0x00006050
        /*02ec*/ 	.word	0x00000007
        /*02f0*/ 	.word	0x00000000
        /*02f4*/ 	.short	0x010a
        /*02f6*/ 	.byte	0x3f
	.zero		1


	//   ....[35]....
        /*02f8*/ 	.word	0x000060e0
        /*02fc*/ 	.word	0x00000006
        /*0300*/ 	.word	0x00000000
        /*0304*/ 	.short	0x010a
        /*0306*/ 	.byte	0x3f
	.zero		1


	//   ....[36]....
        /*0308*/ 	.word	0x00006170
        /*030c*/ 	.word	0x00000007
        /*0310*/ 	.word	0x00000000
        /*0314*/ 	.short	0x010a
        /*0316*/ 	.byte	0x3f
	.zero		1


	//   ....[37]....
        /*0318*/ 	.word	0x00006200
        /*031c*/ 	.word	0x00000006
        /*0320*/ 	.word	0x00000000
        /*0324*/ 	.short	0x010a
        /*0326*/ 	.byte	0x3f
	.zero		1


	//   ....[38]....
        /*0328*/ 	.word	0x00006290
        /*032c*/ 	.word	0x00000005
        /*0330*/ 	.word	0x00000000
        /*0334*/ 	.short	0x010a
        /*0336*/ 	.byte	0x3f
	.zero		1


	//   ....[39]....
        /*0338*/ 	.word	0x00006300
        /*033c*/ 	.word	0x00000003
        /*0340*/ 	.word	0xfffffff8
        /*0344*/ 	.short	0x010a
        /*0346*/ 	.byte	0x3f
	.zero		1


	//   ....[40]....
        /*0348*/ 	.word	0x00006350
        /*034c*/ 	.word	0x00000003
        /*0350*/ 	.word	0x00000000
        /*0354*/ 	.short	0x010a
        /*0356*/ 	.byte	0x3f
	.zero		1


	//   ....[41]....
        /*0358*/ 	.word	0x000063b0
        /*035c*/ 	.word	0x00000005
        /*0360*/ 	.word	0x00000000
        /*0364*/ 	.short	0x010a
        /*0366*/ 	.byte	0x3f
	.zero		1


	//   ....[42]....
        /*0368*/ 	.word	0x00006410
        /*036c*/ 	.word	0x00000003
        /*0370*/ 	.word	0x00000008
        /*0374*/ 	.short	0x010a
        /*0376*/ 	.byte	0x3f
	.zero		1


	//   ....[43]....
        /*0378*/ 	.word	0x000064e0
        /*037c*/ 	.word	0x0000000d
        /*0380*/ 	.word	0x00000038
        /*0384*/ 	.short	0x010a
        /*0386*/ 	.byte	0x3f
	.zero		1


	//   ....[44]....
        /*0388*/ 	.word	0x000065b0
        /*038c*/ 	.word	0x00000007
        /*0390*/ 	.word	0x00000000
        /*0394*/ 	.short	0x010a
        /*0396*/ 	.byte	0x3f
	.zero		1


	//   ....[45]....
        /*0398*/ 	.word	0x00006600
        /*039c*/ 	.word	0x00000006
        /*03a0*/ 	.word	0x00000000
        /*03a4*/ 	.short	0x010a
        /*03a6*/ 	.byte	0x3f
	.zero		1


	//   ....[46]....
        /*03a8*/ 	.word	0x00006650
        /*03ac*/ 	.word	0x00000007
        /*03b0*/ 	.word	0x00000000
        /*03b4*/ 	.short	0x010a
        /*03b6*/ 	.byte	0x3f
	.zero		1


	//   ....[47]....
        /*03b8*/ 	.word	0x000066a0
        /*03bc*/ 	.word	0x00000006
        /*03c0*/ 	.word	0x00000000
        /*03c4*/ 	.short	0x010a
        /*03c6*/ 	.byte	0x3f
	.zero		1


	//   ....[48]....
        /*03c8*/ 	.word	0x000066f0
        /*03cc*/ 	.word	0x00000007
        /*03d0*/ 	.word	0x00000000
        /*03d4*/ 	.short	0x010a
        /*03d6*/ 	.byte	0x3f
	.zero		1


	//   ....[49]....
        /*03d8*/ 	.word	0x00006740
        /*03dc*/ 	.word	0x00000006
        /*03e0*/ 	.word	0x00000000
        /*03e4*/ 	.short	0x010a
        /*03e6*/ 	.byte	0x3f
	.zero		1


	//----- nvinfo : EIATTR_NUM_MBARRIERS
	.align		4
.L_37:
        /*03e8*/ 	.byte	0x03, 0x38
        /*03ea*/ 	.short	0x0014


	//----- nvinfo : EIATTR_EXIT_INSTR_OFFSETS
	.align		4
        /*03ec*/ 	.byte	0x04, 0x1c
        /*03ee*/ 	.short	(.L_39 - .L_38)


	//   ....[0]....
.L_38:
        /*03f0*/ 	.word	0x00001470


	//   ....[1]....
        /*03f4*/ 	.word	0x000014d0


	//   ....[2]....
        /*03f8*/ 	.word	0x00005030


	//   ....[3]....
        /*03fc*/ 	.word	0x00005060


	//   ....[4]....
        /*0400*/ 	.word	0x000062e0


	//----- nvinfo : EIATTR_MAX_THREADS
	.align		4
.L_39:
        /*0404*/ 	.byte	0x04, 0x05
        /*0406*/ 	.short	(.L_41 - .L_40)
.L_40:
        /*0408*/ 	.word	0x00000180
        /*040c*/ 	.word	0x00000001
        /*0410*/ 	.word	0x00000001


	//----- nvinfo : EIATTR_CRS_STACK_SIZE
	.align		4
.L_41:
        /*0414*/ 	.byte	0x04, 0x1e
        /*0416*/ 	.short	(.L_43 - .L_42)
.L_42:
        /*0418*/ 	.word	0x00000000


	//----- nvinfo : EIATTR_CBANK_PARAM_SIZE
	.align		4
.L_43:
        /*041c*/ 	.byte	0x03, 0x19
        /*041e*/ 	.short	0x0470


	//----- nvinfo : EIATTR_PARAM_CBANK
	.align		4
        /*0420*/ 	.byte	0x04, 0x0a
        /*0422*/ 	.short	(.L_45 - .L_44)
	.align		4
.L_44:
        /*0424*/ 	.word	index@(.nv.constant0._ZN7cutlass13device_kernelINS_4gemm6kernel13GemmUniversalIN4cute5tupleIJiiiiEEENS1_10collective13CollectiveMmaINS1_34MainloopSm90TmaGmmaWarpSpecializedILi7ENS5_IJNS4_1CILi8EEENSA_ILi1EEESC_EEENS1_32KernelTmaWarpSpecializedPingpongEEENS5_IJNSA_ILi64EEESG_NSA_ILi128EEEEEENS_10bfloat16_tENS5_IJlSC_lEEESJ_SK_NS4_8TiledMMAINS4_8MMA_AtomIJNS4_4SM904GMMA27MMA_64x64x16_F32BF16BF16_SSILNSO_5MajorE0ELSQ_0ELNSO_7ScaleInE1ELSR_1EEEEEENS4_6LayoutINS5_IJSC_SC_SC_EEENS5_IJNSA_ILi0EEESW_SW_EEEEENS5_IJNS4_10UnderscoreESZ_SZ_EEEEENS4_13SM90_TMA_LOADENS4_14ComposedLayoutINS4_7SwizzleILi3ELi4ELi3EEENS4_18smem_ptr_flag_bitsILi16EEENSU_INS5_IJSB_SG_EEENS5_IJSG_SC_EEEEEEEvNS4_8identityENS4_23SM90_TMA_LOAD_MULTICASTES1B_vS1C_EENS_8epilogue10collective6detail29Sm90TmaWarpSpecializedAdapterINS1G_15DefaultEpilogueISJ_SK_SK_NS1F_6thread17LinearCombinationISJ_Li1EffLNS1K_9ScaleType4KindE0ELNS_15FloatRoundStyleE2ESJ_EENS1_15EpilogueDefaultEEEEEvvEEEEvNT_6ParamsE)
        /*0428*/ 	.short	0x0210
        /*042a*/ 	.short	0x0470


	//----- nvinfo : EIATTR_SW_WAR
	.align		4
.L_45:
        /*042c*/ 	.byte	0x04, 0x36
        /*042e*/ 	.short	(.L_47 - .L_46)
.L_46:
        /*0430*/ 	.word	0x00000008
.L_47:


//--------------------- .nv.callgraph             --------------------------
	.section	.nv.callgraph,"",@"SHT_CUDA_CALLGRAPH"
	.align	4
	.sectionentsize	8
	.align		4
        /*0000*/ 	.word	0x00000000
	.align		4
        /*0004*/ 	.word	0xffffffff
	.align		4
        /*0008*/ 	.word	index@(_ZN7cutlass13device_kernelINS_4gemm6kernel13GemmUniversalIN4cute5tupleIJiiiiEEENS1_10collective13CollectiveMmaINS1_34MainloopSm90TmaGmmaWarpSpecializedILi7ENS5_IJNS4_1CILi8EEENSA_ILi1EEESC_EEENS1_32KernelTmaWarpSpecializedPingpongEEENS5_IJNSA_ILi64EEESG_NSA_ILi128EEEEEENS_10bfloat16_tENS5_IJlSC_lEEESJ_SK_NS4_8TiledMMAINS4_8MMA_AtomIJNS4_4SM904GMMA27MMA_64x64x16_F32BF16BF16_SSILNSO_5MajorE0ELSQ_0ELNSO_7ScaleInE1ELSR_1EEEEEENS4_6LayoutINS5_IJSC_SC_SC_EEENS5_IJNSA_ILi0EEESW_SW_EEEEENS5_IJNS4_10UnderscoreESZ_SZ_EEEEENS4_13SM90_TMA_LOADENS4_14ComposedLayoutINS4_7SwizzleILi3ELi4ELi3EEENS4_18smem_ptr_flag_bitsILi16EEENSU_INS5_IJSB_SG_EEENS5_IJSG_SC_EEEEEEEvNS4_8identityENS4_23SM90_TMA_LOAD_MULTICASTES1B_vS1C_EENS_8epilogue10collective6detail29Sm90TmaWarpSpecializedAdapterINS1G_15DefaultEpilogueISJ_SK_SK_NS1F_6thread17LinearCombinationISJ_Li1EffLNS1K_9ScaleType4KindE0ELNS_15FloatRoundStyleE2ESJ_EENS1_15EpilogueDefaultEEEEEvvEEEEvNT_6ParamsE)
	.align		4
        /*000c*/ 	.word	index@(__assertfail)
	.align		4
        /*0010*/ 	.word	0x00000000
	.align		4
        /*0014*/ 	.word	0xfffffffe
	.align		4
        /*0018*/ 	.word	0x00000000
	.align		4
        /*001c*/ 	.word	0xfffffffd
	.align		4
        /*0020*/ 	.word	0x00000000
	.align		4
        /*0024*/ 	.word	0xfffffffc


//--------------------- .nv.constant4             --------------------------
	.section	.nv.constant4,"a",@progbits
	.align	8
	.align		8
.nv.constant4:
        /*0000*/ 	.dword	__assertfail
	.align		8
        /*0008*/ 	.dword	__unnamed_1
	.align		8
        /*0010*/ 	.dword	_ZN40_INTERNAL_687d8ecc_4_k_cu_32db4881_189764cuda3std3__45__cpo5beginE
	.align		8
        /*0018*/ 	.dword	_ZN40_INTERNAL_687d8ecc_4_k_cu_32db4881_189764cuda3std3__45__cpo3endE
	.align		8
        /*0020*/ 	.dword	_ZN40_INTERNAL_687d8ecc_4_k_cu_32db4881_189764cuda3std3__45__cpo6cbeginE
	.align		8
        /*0028*/ 	.dword	_ZN40_INTERNAL_687d8ecc_4_k_cu_32db4881_189764cuda3std3__45__cpo4cendE
	.align		8
        /*0030*/ 	.dword	_ZN40_INTERNAL_687d8ecc_4_k_cu_32db4881_189764cuda3std3__442_GLOBAL__N__687d8ecc_4_k_cu_32db4881_189766ignoreE
	.align		8
        /*0038*/ 	.dword	_ZN40_INTERNAL_687d8ecc_4_k_cu_32db4881_189764cuda3std3__419piecewise_constructE
	.align		8
        /*0040*/ 	.dword	_ZN40_INTERNAL_687d8ecc_4_k_cu_32db4881_189764cuda3std3__48in_placeE
	.align		8
        /*0048*/ 	.dword	_ZN40_INTERNAL_687d8ecc_4_k_cu_32db4881_189764cuda3std6ranges3__45__cpo4swapE
	.align		8
        /*0050*/ 	.dword	_ZN40_INTERNAL_687d8ecc_4_k_cu_32db4881_189764cuda3std6ranges3__45__cpo9iter_moveE
	.align		8
        /*0058*/ 	.dword	_ZN40_INTERNAL_687d8ecc_4_k_cu_32db4881_189764cute7productE
	.align		8
        /*0060*/ 	.dword	_ZN40_INTERNAL_687d8ecc_4_k_cu_32db4881_189764cute1_E
	.align		8
        /*0068*/ 	.dword	$str$22
	.align		8
        /*0070*/ 	.dword	$str$23


//--------------------- .text._ZN7cutlass13device_kernelINS_4gemm6kernel13GemmUniversalIN4cute5tupleIJiiiiEEENS1_10collective13CollectiveMmaINS1_34MainloopSm90TmaGmmaWarpSpecializedILi7ENS5_IJNS4_1CILi8EEENSA_ILi1EEESC_EEENS1_32KernelTmaWarpSpecializedPingpongEEENS5_IJNSA_ILi64EEESG_NSA_ILi128EEEEEENS_10bfloat16_tENS5_IJlSC_lEEESJ_SK_NS4_8TiledMMAINS4_8MMA_AtomIJNS4_4SM904GMMA27MMA_64x64x16_F32BF16BF16_SSILNSO_5MajorE0ELSQ_0ELNSO_7ScaleInE1ELSR_1EEEEEENS4_6LayoutINS5_IJSC_SC_SC_EEENS5_IJNSA_ILi0EEESW_SW_EEEEENS5_IJNS4_10UnderscoreESZ_SZ_EEEEENS4_13SM90_TMA_LOADENS4_14ComposedLayoutINS4_7SwizzleILi3ELi4ELi3EEENS4_18smem_ptr_flag_bitsILi16EEENSU_INS5_IJSB_SG_EEENS5_IJSG_SC_EEEEEEEvNS4_8identityENS4_23SM90_TMA_LOAD_MULTICASTES1B_vS1C_EENS_8epilogue10collective6detail29Sm90TmaWarpSpecializedAdapterINS1G_15DefaultEpilogueISJ_SK_SK_NS1F_6thread17LinearCombinationISJ_Li1EffLNS1K_9ScaleType4KindE0ELNS_15FloatRoundStyleE2ESJ_EENS1_15EpilogueDefaultEEEEEvvEEEEvNT_6ParamsE --------------------------
	.section	.text._ZN7cutlass13device_kernelINS_4gemm6kernel13GemmUniversalIN4cute5tupleIJiiiiEEENS1_10collective13CollectiveMmaINS1_34MainloopSm90TmaGmmaWarpSpecializedILi7ENS5_IJNS4_1CILi8EEENSA_ILi1EEESC_EEENS1_32KernelTmaWarpSpecializedPingpongEEENS5_IJNSA_ILi64EEESG_NSA_ILi128EEEEEENS_10bfloat16_tENS5_IJlSC_lEEESJ_SK_NS4_8TiledMMAINS4_8MMA_AtomIJNS4_4SM904GMMA27MMA_64x64x16_F32BF16BF16_SSILNSO_5MajorE0ELSQ_0ELNSO_7ScaleInE1ELSR_1EEEEEENS4_6LayoutINS5_IJSC_SC_SC_EEENS5_IJNSA_ILi0EEESW_SW_EEEEENS5_IJNS4_10UnderscoreESZ_SZ_EEEEENS4_13SM90_TMA_LOADENS4_14ComposedLayoutINS4_7SwizzleILi3ELi4ELi3EEENS4_18smem_ptr_flag_bitsILi16EEENSU_INS5_IJSB_SG_EEENS5_IJSG_SC_EEEEEEEvNS4_8identityENS4_23SM90_TMA_LOAD_MULTICASTES1B_vS1C_EENS_8epilogue10collective6detail29Sm90TmaWarpSpecializedAdapterINS1G_15DefaultEpilogueISJ_SK_SK_NS1F_6thread17LinearCombinationISJ_Li1EffLNS1K_9ScaleType4KindE0ELNS_15FloatRoundStyleE2ESJ_EENS1_15EpilogueDefaultEEEEEvvEEEEvNT_6ParamsE,"ax",@progbits
	.align	128
.text._ZN7cutlass13device_kernelINS_4gemm6kernel13GemmUniversalIN4cute5tupleIJiiiiEEENS1_10collective13CollectiveMmaINS1_34MainloopSm90TmaGmmaWarpSpecializedILi7ENS5_IJNS4_1CILi8EEENSA_ILi1EEESC_EEENS1_32KernelTmaWarpSpecializedPingpongEEENS5_IJNSA_ILi64EEESG_NSA_ILi128EEEEEENS_10bfloat16_tENS5_IJlSC_lEEESJ_SK_NS4_8TiledMMAINS4_8MMA_AtomIJNS4_4SM904GMMA27MMA_64x64x16_F32BF16BF16_SSILNSO_5MajorE0ELSQ_0ELNSO_7ScaleInE1ELSR_1EEEEEENS4_6LayoutINS5_IJSC_SC_SC_EEENS5_IJNSA_ILi0EEESW_SW_EEEEENS5_IJNS4_10UnderscoreESZ_SZ_EEEEENS4_13SM90_TMA_LOADENS4_14ComposedLayoutINS4_7SwizzleILi3ELi4ELi3EEENS4_18smem_ptr_flag_bitsILi16EEENSU_INS5_IJSB_SG_EEENS5_IJSG_SC_EEEEEEEvNS4_8identityENS4_23SM90_TMA_LOAD_MULTICASTES1B_vS1C_EENS_8epilogue10collective6detail29Sm90TmaWarpSpecializedAdapterINS1G_15DefaultEpilogueISJ_SK_SK_NS1F_6thread17LinearCombinationISJ_Li1EffLNS1K_9ScaleType4KindE0ELNS_15FloatRoundStyleE2ESJ_EENS1_15EpilogueDefaultEEEEEvvEEEEvNT_6ParamsE:
        .type           _ZN7cutlass13device_kernelINS_4gemm6kernel13GemmUniversalIN4cute5tupleIJiiiiEEENS1_10collective13CollectiveMmaINS1_34MainloopSm90TmaGmmaWarpSpecializedILi7ENS5_IJNS4_1CILi8EEENSA_ILi1EEESC_EEENS1_32KernelTmaWarpSpecializedPingpongEEENS5_IJNSA_ILi64EEESG_NSA_ILi128EEEEEENS_10bfloat16_tENS5_IJlSC_lEEESJ_SK_NS4_8TiledMMAINS4_8MMA_AtomIJNS4_4SM904GMMA27MMA_64x64x16_F32BF16BF16_SSILNSO_5MajorE0ELSQ_0ELNSO_7ScaleInE1ELSR_1EEEEEENS4_6LayoutINS5_IJSC_SC_SC_EEENS5_IJNSA_ILi0EEESW_SW_EEEEENS5_IJNS4_10UnderscoreESZ_SZ_EEEEENS4_13SM90_TMA_LOADENS4_14ComposedLayoutINS4_7SwizzleILi3ELi4ELi3EEENS4_18smem_ptr_flag_bitsILi16EEENSU_INS5_IJSB_SG_EEENS5_IJSG_SC_EEEEEEEvNS4_8identityENS4_23SM90_TMA_LOAD_MULTICASTES1B_vS1C_EENS_8epilogue10collective6detail29Sm90TmaWarpSpecializedAdapterINS1G_15DefaultEpilogueISJ_SK_SK_NS1F_6thread17LinearCombinationISJ_Li1EffLNS1K_9ScaleType4KindE0ELNS_15FloatRoundStyleE2ESJ_EENS1_15EpilogueDefaultEEEEEvvEEEEvNT_6ParamsE,@function
        .size           _ZN7cutlass13device_kernelINS_4gemm6kernel13GemmUniversalIN4cute5tupleIJiiiiEEENS1_10collective13CollectiveMmaINS1_34MainloopSm90TmaGmmaWarpSpecializedILi7ENS5_IJNS4_1CILi8EEENSA_ILi1EEESC_EEENS1_32KernelTmaWarpSpecializedPingpongEEENS5_IJNSA_ILi64EEESG_NSA_ILi128EEEEEENS_10bfloat16_tENS5_IJlSC_lEEESJ_SK_NS4_8TiledMMAINS4_8MMA_AtomIJNS4_4SM904GMMA27MMA_64x64x16_F32BF16BF16_SSILNSO_5MajorE0ELSQ_0ELNSO_7ScaleInE1ELSR_1EEEEEENS4_6LayoutINS5_IJSC_SC_SC_EEENS5_IJNSA_ILi0EEESW_SW_EEEEENS5_IJNS4_10UnderscoreESZ_SZ_EEEEENS4_13SM90_TMA_LOADENS4_14ComposedLayoutINS4_7SwizzleILi3ELi4ELi3EEENS4_18smem_ptr_flag_bitsILi16EEENSU_INS5_IJSB_SG_EEENS5_IJSG_SC_EEEEEEEvNS4_8identityENS4_23SM90_TMA_LOAD_MULTICASTES1B_vS1C_EENS_8epilogue10collective6detail29Sm90TmaWarpSpecializedAdapterINS1G_15DefaultEpilogueISJ_SK_SK_NS1F_6thread17LinearCombinationISJ_Li1EffLNS1K_9ScaleType4KindE0ELNS_15FloatRoundStyleE2ESJ_EENS1_15EpilogueDefaultEEEEEvvEEEEvNT_6ParamsE,(.L_x_145 - _ZN7cutlass13device_kernelINS_4gemm6kernel13GemmUniversalIN4cute5tupleIJiiiiEEENS1_10collective13CollectiveMmaINS1_34MainloopSm90TmaGmmaWarpSpecializedILi7ENS5_IJNS4_1CILi8EEENSA_ILi1EEESC_EEENS1_32KernelTmaWarpSpecializedPingpongEEENS5_IJNSA_ILi64EEESG_NSA_ILi128EEEEEENS_10bfloat16_tENS5_IJlSC_lEEESJ_SK_NS4_8TiledMMAINS4_8MMA_AtomIJNS4_4SM904GMMA27MMA_64x64x16_F32BF16BF16_SSILNSO_5MajorE0ELSQ_0ELNSO_7ScaleInE1ELSR_1EEEEEENS4_6LayoutINS5_IJSC_SC_SC_EEENS5_IJNSA_ILi0EEESW_SW_EEEEENS5_IJNS4_10UnderscoreESZ_SZ_EEEEENS4_13SM90_TMA_LOADENS4_14ComposedLayoutINS4_7SwizzleILi3ELi4ELi3EEENS4_18smem_ptr_flag_bitsILi16EEENSU_INS5_IJSB_SG_EEENS5_IJSG_SC_EEEEEEEvNS4_8identityENS4_23SM90_TMA_LOAD_MULTICASTES1B_vS1C_EENS_8epilogue10collective6detail29Sm90TmaWarpSpecializedAdapterINS1G_15DefaultEpilogueISJ_SK_SK_NS1F_6thread17LinearCombinationISJ_Li1EffLNS1K_9ScaleType4KindE0ELNS_15FloatRoundStyleE2ESJ_EENS1_15EpilogueDefaultEEEEEvvEEEEvNT_6ParamsE)
        .other          _ZN7cutlass13device_kernelINS_4gemm6kernel13GemmUniversalIN4cute5tupleIJiiiiEEENS1_10collective13CollectiveMmaINS1_34MainloopSm90TmaGmmaWarpSpecializedILi7ENS5_IJNS4_1CILi8EEENSA_ILi1EEESC_EEENS1_32KernelTmaWarpSpecializedPingpongEEENS5_IJNSA_ILi64EEESG_NSA_ILi128EEEEEENS_10bfloat16_tENS5_IJlSC_lEEESJ_SK_NS4_8TiledMMAINS4_8MMA_AtomIJNS4_4SM904GMMA27MMA_64x64x16_F32BF16BF16_SSILNSO_5MajorE0ELSQ_0ELNSO_7ScaleInE1ELSR_1EEEEEENS4_6LayoutINS5_IJSC_SC_SC_EEENS5_IJNSA_ILi0EEESW_SW_EEEEENS5_IJNS4_10UnderscoreESZ_SZ_EEEEENS4_13SM90_TMA_LOADENS4_14ComposedLayoutINS4_7SwizzleILi3ELi4ELi3EEENS4_18smem_ptr_flag_bitsILi16EEENSU_INS5_IJSB_SG_EEENS5_IJSG_SC_EEEEEEEvNS4_8identityENS4_23SM90_TMA_LOAD_MULTICASTES1B_vS1C_EENS_8epilogue10collective6detail29Sm90TmaWarpSpecializedAdapterINS1G_15DefaultEpilogueISJ_SK_SK_NS1F_6thread17LinearCombinationISJ_Li1EffLNS1K_9ScaleType4KindE0ELNS_15FloatRoundStyleE2ESJ_EENS1_15EpilogueDefaultEEEEEvvEEEEvNT_6ParamsE,@"STO_CUDA_ENTRY STV_DEFAULT"
_ZN7cutlass13device_kernelINS_4gemm6kernel13GemmUniversalIN4cute5tupleIJiiiiEEENS1_10collective13CollectiveMmaINS1_34MainloopSm90TmaGmmaWarpSpecializedILi7ENS5_IJNS4_1CILi8EEENSA_ILi1EEESC_EEENS1_32KernelTmaWarpSpecializedPingpongEEENS5_IJNSA_ILi64EEESG_NSA_ILi128EEEEEENS_10bfloat16_tENS5_IJlSC_lEEESJ_SK_NS4_8TiledMMAINS4_8MMA_AtomIJNS4_4SM904GMMA27MMA_64x64x16_F32BF16BF16_SSILNSO_5MajorE0ELSQ_0ELNSO_7ScaleInE1ELSR_1EEEEEENS4_6LayoutINS5_IJSC_SC_SC_EEENS5_IJNSA_ILi0EEESW_SW_EEEEENS5_IJNS4_10UnderscoreESZ_SZ_EEEEENS4_13SM90_TMA_LOADENS4_14ComposedLayoutINS4_7SwizzleILi3ELi4ELi3EEENS4_18smem_ptr_flag_bitsILi16EEENSU_INS5_IJSB_SG_EEENS5_IJSG_SC_EEEEEEEvNS4_8identityENS4_23SM90_TMA_LOAD_MULTICASTES1B_vS1C_EENS_8epilogue10collective6detail29Sm90TmaWarpSpecializedAdapterINS1G_15DefaultEpilogueISJ_SK_SK_NS1F_6thread17LinearCombinationISJ_Li1EffLNS1K_9ScaleType4KindE0ELNS_15FloatRoundStyleE2ESJ_EENS1_15EpilogueDefaultEEEEEvvEEEEvNT_6ParamsE:
[----:B------:R-:W0:Y:S02]  /*0000*/  LDC R1, c[0x0][0x28] ;  /* 0x00000a00ff017b82 */ /* 0x000e240000000800 */
[----:B0-----:R-:W-:Y:S01]  /*0010*/  VIADD R1, R1, 0xfffffff8 ;  /* 0xfffffff801017836 */ /* 0x001fe20000000000 */
[----:B------:R-:W0:Y:S01]  /*0020*/  S2R R4, SR_TID.X ;  /* 0x0000000000047919 */ /* 0x000e220000002100 */
[----:B------:R-:W-:Y:S01]  /*0030*/  ELECT P0, URZ, PT ;  /* 0x00000000003f782f */ /* 0x000fe20003800000 */
[----:B------:R-:W-:Y:S01]  /*0040*/  BSSY B0, `(.L_x_0) ;  /* 0x000000f000007945 */ /* 0x000fe20003800000 */
[--C-:B0-----:R-:W-:Y:S02]  /*0050*/  SHF.R.U32.HI R0, RZ, 0x5, R4.reuse ;  /* 0x00000005ff007819 */ /* 0x101fe40000011604 */
[----:B------:R-:W-:-:S03]  /*0060*/  SHF.R.U32.HI R7, RZ, 0x7, R4 ;  /* 0x00000007ff077819 */ /* 0x000fc60000011604 */
[----:B------:R-:W0:Y:S04]  /*0070*/  SHFL.IDX PT, R2, R0, RZ, 0x1f ;  /* 0x00001fff00027589 */ /* 0x000e2800000e0000 */
[----:B------:R1:W2:Y:S01]  /*0080*/  SHFL.IDX PT, R10, R7, RZ, 0x1f ;  /* 0x00001fff070a7589 */ /* 0x0002a200000e0000 */
[----:B0-----:R-:W-:-:S13]  /*0090*/  ISETP.NE.OR P0, PT, R2, RZ, !P0 ;  /* 0x000000ff0200720c */ /* 0x001fda0004705670 */
[----:B-12---:R-:W-:Y:S05]  /*00a0*/  @P0 BRA `(.L_x_1) ;  /* 0x0000000000200947 */ /* 0x006fea0003800000 */
[----:B------:R-:W-:Y:S02]  /*00b0*/  ULDC.64 UR4, c[0x0][0x198] ;  /* 0x0000660000047ab9 */ /* 0x000fe40000000a00 */
[----:B------:R-:W-:Y:S02]  /*00c0*/  UIADD3 UR6, UP0, UR4, 0xf0, URZ ;  /* 0x000000f004067890 */ /* 0x000fe4000ff1e03f */
[----:B------:R-:W-:Y:S02]  /*00d0*/  UIADD3 UR4, UP1, UR4, 0x1f0, URZ ;  /* 0x000001f004047890 */ /* 0x000fe4000ff3e03f */
[----:B------:R-:W-:Y:S02]  /*00e0*/  UIADD3.X UR7, URZ, UR5, URZ, UP0, !UPT ;  /* 0x000000053f077290 */ /* 0x000fe400087fe43f */
[----:B------:R-:W-:-:S07]  /*00f0*/  UIADD3.X UR5, URZ, UR5, URZ, UP1, !UPT ;  /* 0x000000053f057290 */ /* 0x000fce0008ffe43f */
[----:B------:R0:W-:Y:S02]  /*0100*/  UTMACCTL.PF [UR6] ;  /* 0x00000000060079b9 */ /* 0x0001e40008040000 */
[----:B------:R0:W-:Y:S02]  /*0110*/  UTMACCTL.PF [UR4] ;  /* 0x00000000040079b9 */ /* 0x0001e40008040000 */
[----:B0-----:R-:W-:Y:S01]  /*0120*/  NOP ;  /* 0x0000000000007918 */ /* 0x001fe20000000000 */
.L_x_1:
[----:B------:R-:W-:Y:S05]  /*0130*/  BSYNC B0 ;  /* 0x0000000000007941 */ /* 0x000fea0003800000 */
.L_x_0:
[----:B------:R-:W0:Y:S01]  /*0140*/  SHFL.IDX PT, R9, R0, RZ, 0x1f ;  /* 0x00001fff00097589 */ /* 0x000e2200000e0000 */
[----:B------:R-:W-:-:S04]  /*0150*/  SHF.R.S32.HI R3, RZ, 0x1f, R4 ;  /* 0x0000001fff037819 */ /* 0x000fc80000011404 */
[----:B------:R-:W-:-:S04]  /*0160*/  LEA.HI R3, R3, R4, RZ, 0x7 ;  /* 0x0000000403037211 */ /* 0x000fc800078f38ff */
[----:B------:R-:W-:Y:S02]  /*0170*/  LOP3.LUT R3, R3, 0xffffff80, RZ, 0xc0, !PT ;  /* 0xffffff8003037812 */ /* 0x000fe400078ec0ff */
[----:B0-----:R-:W-:-:S13]  /*0180*/  ISETP.NE.AND P0, PT, R9, RZ, PT ;  /* 0x000000ff0900720c */ /* 0x001fda0003f05270 */
[----:B------:R-:W-:Y:S05]  /*0190*/  @P0 BRA `(.L_x_2) ;  /* 0x0000000000700947 */ /* 0x000fea0003800000 */
[----:B------:R-:W0:Y:S01]  /*01a0*/  S2UR UR8, SR_CgaCtaId ;  /* 0x00000000000879c3 */ /* 0x000e220000008800 */
[----:B------:R-:W-:Y:S01]  /*01b0*/  UMOV UR4, 0x400 ;  /* 0x0000040000047882 */ /* 0x000fe20000000000 */
[----:B------:R-:W-:Y:S01]  /*01c0*/  UMOV UR5, 0x1 ;  /* 0x0000000100057882 */ /* 0x000fe20000000000 */
[----:B------:R-:W-:Y:S01]  /*01d0*/  UMOV UR6, 0x8 ;  /* 0x0000000800067882 */ /* 0x000fe20000000000 */
[----:B------:R-:W-:Y:S01]  /*01e0*/  ELECT P0, URZ, PT ;  /* 0x00000000003f782f */ /* 0x000fe20003800000 */
[----:B------:R-:W-:-:S04]  /*01f0*/  UIADD3 UR6, -UR6, 0x100000, URZ ;  /* 0x0010000006067890 */ /* 0x000fc8000fffe13f */
[----:B------:R-:W-:Y:S02]  /*0200*/  USHF.L.U32 UR7, UR6, 0xb, URZ ;  /* 0x0000000b06077899 */ /* 0x000fe4000800063f */
[----:B------:R-:W-:Y:S02]  /*0210*/  USHF.L.U32 UR6, UR6, 0x1, URZ ;  /* 0x0000000106067899 */ /* 0x000fe4000800063f */
[----:B0-----:R-:W-:Y:S02]  /*0220*/  ULEA UR8, UR8, UR4, 0x18 ;  /* 0x0000000408087291 */ /* 0x001fe4000f8ec03f */
[----:B------:R-:W-:-:S04]  /*0230*/  UIADD3 UR4, -UR5, 0x100000, URZ ;  /* 0x0010000005047890 */ /* 0x000fc8000fffe13f */
[----:B------:R-:W-:Y:S02]  /*0240*/  USHF.L.U32 UR5, UR4, 0xb, URZ ;  /* 0x0000000b04057899 */ /* 0x000fe4000800063f */
[----:B------:R-:W-:Y:S01]  /*0250*/  USHF.L.U32 UR4, UR4, 0x1, URZ ;  /* 0x0000000104047899 */ /* 0x000fe2000800063f */
[----:B------:R-:W0:Y:S11]  /*0260*/  FENCE.VIEW.ASYNC.S ;  /* 0x00000000000073c6 */ /* 0x000e360000000000 */
[----:B0-----:R0:W1:Y:S01]  /*0270*/  SYNCS.EXCH.64 URZ, [UR8], UR4 ;  /* 0x00000004083f75b2 */ /* 0x0010620008000100 */
[----:B------:R0:W2:Y:S01]  /*0280*/  SYNCS.EXCH.64 URZ, [UR8+0x38], UR6 ;  /* 0x00003806083f75b2 */ /* 0x0000a20008000100 */
[----:B------:R0:W3:Y:S01]  /*0290*/  SYNCS.EXCH.64 URZ, [UR8+0x8], UR4 ;  /* 0x00000804083f75b2 */ /* 0x0000e20008000100 */
[----:B------:R0:W4:Y:S01]  /*02a0*/  SYNCS.EXCH.64 URZ, [UR8+0x40], UR6 ;  /* 0x00004006083f75b2 */ /* 0x0001220008000100 */
[----:B------:R0:W0:Y:S01]  /*02b0*/  SYNCS.EXCH.64 URZ, [UR8+0x10], UR4 ;  /* 0x00001004083f75b2 */ /* 0x0000220008000100 */
        /* <DEDUP_REMOVED lines=9> */
[----:B------:R-:W-:Y:S01]  /*0350*/  NOP ;  /* 0x0000000000007918 */ /* 0x000fe20000000000 */
.L_x_2:
[----:B------:R-:W5:Y:S01]  /*0360*/  S2UR UR12, SR_CTAID.X ;  /* 0x00000000000c79c3 */ /* 0x000f620000002500 */
[----:B------:R-:W1:Y:S01]  /*0370*/  SHFL.IDX PT, R16, R0, RZ, 0x1f ;  /* 0x00001fff00107589 */ /* 0x000e6200000e0000 */
[----:B------:R-:W-:Y:S01]  /*0380*/  IMAD.IADD R5, R4, 0x1, -R3 ;  /* 0x0000000104057824 */ /* 0x000fe200078e0a03 */
[----:B------:R-:W-:Y:S02]  /*0390*/  SHF.R.S32.HI R14, RZ, 0x1f, R9 ;  /* 0x0000001fff0e7819 */ /* 0x000fe40000011409 */
[----:B------:R-:W-:Y:S01]  /*03a0*/  ELECT P0, URZ, PT ;  /* 0x00000000003f782f */ /* 0x000fe20003800000 */
[----:B------:R5:W2:Y:S01]  /*03b0*/  SHFL.IDX PT, R13, R0, RZ, 0x1f ;  /* 0x00001fff000d7589 */ /* 0x000aa200000e0000 */
[----:B------:R-:W-:Y:S02]  /*03c0*/  ELECT P1, URZ, PT ;  /* 0x00000000003f782f */ /* 0x000fe40003820000 */
[----:B------:R-:W-:Y:S01]  /*03d0*/  SHF.R.S32.HI R8, RZ, 0x1f, R5 ;  /* 0x0000001fff087819 */ /* 0x000fe20000011405 */
[----:B0-----:R-:W-:Y:S01]  /*03e0*/  ULDC UR4, c[0x0][0x150] ;  /* 0x0000540000047ab9 */ /* 0x001fe20000000800 */
[----:B------:R-:W0:Y:S01]  /*03f0*/  S2R R6, SR_CTAID.Y ;  /* 0x0000000000067919 */ /* 0x000e220000002600 */
[----:B------:R-:W-:Y:S01]  /*0400*/  LEA.HI R14, R14, R9, RZ, 0x2 ;  /* 0x000000090e0e7211 */ /* 0x000fe200078f10ff */
[----:B------:R-:W3:Y:S01]  /*0410*/  LDC R15, c[0x0][0x140] ;  /* 0x00005000ff0f7b82 */ /* 0x000ee20000000800 */
[----:B------:R-:W-:Y:S01]  /*0420*/  LEA.HI R3, R8, R5, RZ, 0x3 ;  /* 0x0000000508037211 */ /* 0x000fe200078f18ff */
[----:B------:R-:W-:Y:S01]  /*0430*/  UMOV UR11, 0x80 ;  /* 0x00000080000b7882 */ /* 0x000fe20000000000 */
[----:B------:R-:W-:Y:S01]  /*0440*/  LOP3.LUT R14, R14, 0x3ffffffc, RZ, 0xc0, !PT ;  /* 0x3ffffffc0e0e7812 */ /* 0x000fe200078ec0ff */
[----:B------:R-:W-:Y:S01]  /*0450*/  NOP ;  /* 0x0000000000007918 */ /* 0x000fe20000000000 */
[--C-:B------:R-:W-:Y:S01]  /*0460*/  SHF.R.S32.HI R11, RZ, 0x3, R3.reuse ;  /* 0x00000003ff0b7819 */ /* 0x100fe20000011403 */
[----:B------:R-:W-:Y:S01]  /*0470*/  NOP ;  /* 0x0000000000007918 */ /* 0x000fe20000000000 */
[----:B------:R-:W-:Y:S01]  /*0480*/  SHF.R.S32.HI R12, RZ, 0x1f, R3 ;  /* 0x0000001fff0c7819 */ /* 0x000fe20000011403 */
[----:B------:R-:W-:Y:S01]  /*0490*/  IMAD.IADD R9, R9, 0x1, -R14 ;  /* 0x0000000109097824 */ /* 0x000fe200078e0a0e */
[----:B------:R-:W-:Y:S01]  /*04a0*/  SHF.R.S32.HI R3, RZ, 0x1f, R2 ;  /* 0x0000001fff037819 */ /* 0x000fe20000011402 */
[----:B------:R-:W4:Y:S01]  /*04b0*/  LDC R21, c[0x0][0x148] ;  /* 0x00005200ff157b82 */ /* 0x000f220000000800 */
[----:B------:R-:W-:Y:S01]  /*04c0*/  LEA.HI R12, R12, R11, RZ, 0x2 ;  /* 0x0000000b0c0c7211 */ /* 0x000fe200078f10ff */
[----:B------:R-:W-:Y:S01]  /*04d0*/  VIADD R36, R10, 0xffffffff ;  /* 0xffffffff0a247836 */ /* 0x000fe20000000000 */
[----:B-----5:R-:W-:Y:S01]  /*04e0*/  I2FP.F32.U32 R0, UR12 ;  /* 0x0000000c00007c45 */ /* 0x020fe20008201000 */
[----:B------:R-:W-:Y:S01]  /*04f0*/  IMAD.MOV.U32 R57, RZ, RZ, 0x1 ;  /* 0x00000001ff397424 */ /* 0x000fe200078e00ff */
[----:B------:R-:W-:-:S02]  /*0500*/  LOP3.LUT R12, R12, 0xfffffffc, RZ, 0xc0, !PT ;  /* 0xfffffffc0c0c7812 */ /* 0x000fc400078ec0ff */
[----:B-1----:R-:W-:Y:S01]  /*0510*/  ISETP.NE.OR P0, PT, R16, RZ, !P0 ;  /* 0x000000ff1000720c */ /* 0x002fe20004705670 */
[----:B------:R-:W-:Y:S01]  /*0520*/  FMUL R0, R0, UR4 ;  /* 0x0000000400007c20 */ /* 0x000fe20008400000 */
[----:B--2---:R-:W-:Y:S01]  /*0530*/  ISETP.NE.OR P1, PT, R13, RZ, !P1 ;  /* 0x000000ff0d00720c */ /* 0x004fe20004f25670 */
[----:B------:R-:W-:Y:S01]  /*0540*/  IMAD.IADD R12, R11, 0x1, -R12 ;  /* 0x000000010b0c7824 */ /* 0x000fe200078e0a0c */
[----:B------:R-:W-:Y:S01]  /*0550*/  LEA.HI R3, R3, R2, RZ, 0x2 ;  /* 0x0000000203037211 */ /* 0x000fe200078f10ff */
[----:B------:R-:W1:Y:S01]  /*0560*/  LDC R11, c[0x0][0x144] ;  /* 0x00005100ff0b7b82 */ /* 0x000e620000000800 */
[----:B------:R-:W-:Y:S01]  /*0570*/  ULDC UR4, c[0x0][0x154] ;  /* 0x0000550000047ab9 */ /* 0x000fe20000000800 */
[----:B------:R-:W-:Y:S01]  /*0580*/  IMAD R9, R9, 0x4, R12 ;  /* 0x0000000409097824 */ /* 0x000fe200078e020c */
[----:B------:R-:W2:Y:S01]  /*0590*/  F2I.U32.TRUNC.NTZ R0, R0 ;  /* 0x0000000000007305 */ /* 0x000ea2000020f000 */
[----:B------:R-:W-:Y:S01]  /*05a0*/  LOP3.LUT R3, R3, 0xfffffffc, RZ, 0xc0, !PT ;  /* 0xfffffffc03037812 */ /* 0x000fe200078ec0ff */
[----:B------:R-:W5:Y:S01]  /*05b0*/  SHFL.IDX PT, R12, R7, RZ, 0x1f ;  /* 0x00001fff070c7589 */ /* 0x000f6200000e0000 */
[----:B------:R-:W-:Y:S01]  /*05c0*/  IMAD.SHL.U32 R56, R9, 0x4, RZ ;  /* 0x0000000409387824 */ /* 0x000fe200078e00ff */
[----:B---3--:R-:W-:Y:S01]  /*05d0*/  ISETP.EQ.U32.AND P2, PT, R15, 0x1, PT ;  /* 0x000000010f00780c */ /* 0x008fe20003f42070 */
[----:B------:R-:W-:Y:S01]  /*05e0*/  VOTEU.ALL UP0, P0 ;  /* 0x00000000003f7886 */ /* 0x000fe20000000000 */
[----:B------:R-:W-:Y:S01]  /*05f0*/  ISETP.GE.U32.AND P6, PT, R36, 0x2, PT ;  /* 0x000000022400780c */ /* 0x000fe20003fc6070 */
[----:B------:R-:W-:Y:S01]  /*0600*/  VOTEU.ALL UP1, P1 ;  /* 0x00000000003f7886 */ /* 0x000fe20000820000 */
[----:B------:R-:W-:Y:S01]  /*0610*/  LOP3.LUT R56, R9, 0xc, R56, 0x78, !PT ;  /* 0x0000000c09387812 */ /* 0x000fe200078e7838 */
[----:B------:R-:W-:Y:S01]  /*0620*/  IMAD.IADD R9, R2, 0x1, -R3 ;  /* 0x0000000102097824 */ /* 0x000fe200078e0a03 */
[----:B------:R-:W3:Y:S01]  /*0630*/  @!UP0 S2UR UR7, SR_CgaCtaId ;  /* 0x00000000000789c3 */ /* 0x000ee20000008800 */
[----:B0-----:R-:W-:Y:S01]  /*0640*/  I2FP.F32.U32 R2, R6 ;  /* 0x0000000600027245 */ /* 0x001fe20000201000 */
[----:B------:R-:W-:Y:S01]  /*0650*/  @!UP0 UMOV UR6, 0x400 ;  /* 0x0000040000068882 */ /* 0x000fe20000000000 */
[----:B------:R-:W-:Y:S01]  /*0660*/  SHF.R.S32.HI R3, RZ, 0x1f, R56 ;  /* 0x0000001fff037819 */ /* 0x000fe20000011438 */
[----:B------:R-:W-:Y:S01]  /*0670*/  @!UP1 UMOV UR9, 0x400 ;  /* 0x0000040000099882 */ /* 0x000fe20000000000 */
[----:B--2---:R-:W-:-:S02]  /*0680*/  IMAD.MOV R0, RZ, RZ, -R0 ;  /* 0x000000ffff007224 */ /* 0x004fc400078e0a00 */
[----:B------:R-:W-:Y:S01]  /*0690*/  FMUL R2, R2, UR4 ;  /* 0x0000000402027c20 */ /* 0x000fe20008400000 */
[----:B------:R-:W-:Y:S01]  /*06a0*/  LEA.HI R3, R3, R56, RZ, 0x3 ;  /* 0x0000003803037211 */ /* 0x000fe200078f18ff */
[----:B------:R-:W0:Y:S01]  /*06b0*/  @!UP1 S2UR UR10, SR_CgaCtaId ;  /* 0x00000000000a99c3 */ /* 0x000e220000008800 */
[----:B------:R-:W-:Y:S01]  /*06c0*/  UMOV UR4, 0x20 ;  /* 0x0000002000047882 */ /* 0x000fe20000000000 */
[----:B------:R-:W-:Y:S01]  /*06d0*/  VOTEU.ALL UP2, P1 ;  /* 0x00000000003f7886 */ /* 0x000fe20000840000 */
[----:B-1----:R-:W-:Y:S01]  /*06e0*/  IMAD R20, R11, R0, UR12 ;  /* 0x0000000c0b147e24 */ /* 0x002fe2000f8e0200 */
[----:B------:R-:W-:Y:S01]  /*06f0*/  LOP3.LUT R11, R3, 0xfffffff8, RZ, 0xc0, !PT ;  /* 0xfffffff8030b7812 */ /* 0x000fe200078ec0ff */
[----:B------:R-:W1:Y:S01]  /*0700*/  F2I.U32.TRUNC.NTZ R2, R2 ;  /* 0x0000000200027305 */ /* 0x000e62000020f000 */
[----:B------:R-:W-:-:S04]  /*0710*/  @!UP0 UIADD3 UR4, -UR4, 0x100000, URZ ;  /* 0x0010000004048890 */ /* 0x000fc8000fffe13f */
[----:B------:R-:W-:Y:S02]  /*0720*/  @!UP0 USHF.L.U32 UR5, UR4, 0xb, URZ ;  /* 0x0000000b04058899 */ /* 0x000fe4000800063f */
[----:B------:R-:W-:Y:S01]  /*0730*/  @!UP0 USHF.L.U32 UR4, UR4, 0x1, URZ ;  /* 0x0000000104048899 */ /* 0x000fe2000800063f */
[----:B------:R-:W-:Y:S01]  /*0740*/  ISETP.NE.AND P4, PT, R10, RZ, PT ;  /* 0x000000ff0a00720c */ /* 0x000fe20003f85270 */
[----:B------:R-:W-:Y:S01]  /*0750*/  VOTEU.ALL UP3, P1 ;  /* 0x00000000003f7886 */ /* 0x000fe20000860000 */
[----:B------:R-:W-:Y:S01]  /*0760*/  IMAD.IADD R11, R56, 0x1, -R11 ;  /* 0x00000001380b7824 */ /* 0x000fe200078e0a0b */
[----:B------:R-:W-:Y:S01]  /*0770*/  VOTEU.ALL UP4, P1 ;  /* 0x00000000003f7886 */ /* 0x000fe20000880000 */
[----:B------:R-:W-:Y:S01]  /*0780*/  VOTEU.ALL UP5, P1 ;  /* 0x00000000003f7886 */ /* 0x000fe200008a0000 */
[----:B------:R-:W-:Y:S02]  /*0790*/  ISETP.NE.AND P1, PT, R9, 0x3, PT ;  /* 0x000000030900780c */ /* 0x000fe40003f25270 */
[----:B------:R-:W-:Y:S01]  /*07a0*/  ISETP.NE.AND P3, PT, R11, R20, PT ;  /* 0x000000140b00720c */ /* 0x000fe20003f65270 */
[----:B---3--:R-:W-:Y:S01]  /*07b0*/  @!UP0 ULEA UR8, UR7, UR6, 0x18 ;  /* 0x0000000607088291 */ /* 0x008fe2000f8ec03f */
[----:B------:R-:W-:Y:S01]  /*07c0*/  ISETP.EQ.OR P1, PT, R9, RZ, !P1 ;  /* 0x000000ff0900720c */ /* 0x000fe20004f22670 */
[----:B------:R-:W-:-:S04]  /*07d0*/  @!UP1 UIADD3 UR6, -UR11, 0x100000, URZ ;  /* 0x001000000b069890 */ /* 0x000fc8000fffe13f */
[----:B------:R-:W-:Y:S02]  /*07e0*/  @!UP1 USHF.L.U32 UR7, UR6, 0xb, URZ ;  /* 0x0000000b06079899 */ /* 0x000fe4000800063f */
[----:B------:R-:W-:Y:S01]  /*07f0*/  @!UP1 USHF.L.U32 UR6, UR6, 0x1, URZ ;  /* 0x0000000106069899 */ /* 0x000fe2000800063f */
[----:B-----5:R-:W-:Y:S01]  /*0800*/  R2UR UR43, R12 ;  /* 0x000000000c2b72ca */ /* 0x020fe200000e0000 */
[----:B-1----:R-:W-:Y:S01]  /*0810*/  IMAD.MOV R24, RZ, RZ, -R2 ;  /* 0x000000ffff187224 */ /* 0x002fe200078e0a02 */
[----:B------:R-:W-:Y:S01]  /*0820*/  VOTEU.ALL UP0, P0 ;  /* 0x00000000003f7886 */ /* 0x000fe20000000000 */
[----:B------:R-:W-:Y:S01]  /*0830*/  ISETP.EQ.AND P1, PT, R10, RZ, P1 ;  /* 0x000000ff0a00720c */ /* 0x000fe20000f22270 */
[----:B0-----:R-:W-:Y:S01]  /*0840*/  @!UP1 ULEA UR9, UR10, UR9, 0x18 ;  /* 0x000000090a099291 */ /* 0x001fe2000f8ec03f */
[----:B----4-:R-:W-:Y:S01]  /*0850*/  IMAD R0, R21, R24, R6 ;  /* 0x0000001815007224 */ /* 0x010fe200078e0206 */
[----:B------:R-:W-:Y:S01]  /*0860*/  VOTEU.ALL UP1, P0 ;  /* 0x00000000003f7886 */ /* 0x000fe20000020000 */
[----:B------:R-:W-:Y:S01]  /*0870*/  @P3 SHF.R.S32.HI R3, RZ, 0x3, R3 ;  /* 0x00000003ff033819 */ /* 0x000fe20000011403 */
[----:B------:R-:W0:Y:S02]  /*0880*/  FENCE.VIEW.ASYNC.S ;  /* 0x00000000000073c6 */ /* 0x000e240000000000 */
[----:B0-----:R0:W1:Y:S01]  /*0890*/  @!UP0 SYNCS.EXCH.64 URZ, [UR8+0xa0], UR4 ;  /* 0x0000a004083f85b2 */ /* 0x0010620008000100 */
[----:B------:R-:W-:-:S02]  /*08a0*/  LOP3.LUT P0, RZ, R5, 0x7, RZ, 0xc0, !PT ;  /* 0x0000000705ff7812 */ /* 0x000fc4000780c0ff */
[----:B------:R-:W-:Y:S02]  /*08b0*/  @P3 ISETP.NE.AND P5, PT, R3, R0, PT ;  /* 0x000000000300320c */ /* 0x000fe40003fa5270 */
[----:B------:R-:W-:Y:S02]  /*08c0*/  ISETP.LT.U32.AND P0, PT, R56, 0x8, !P0 ;  /* 0x000000083800780c */ /* 0x000fe40004701070 */
[----:B------:R-:W-:Y:S02]  /*08d0*/  @P3 SEL R57, RZ, 0x1, P5 ;  /* 0x00000001ff393807 */ /* 0x000fe40002800000 */
[----:B------:R-:W-:Y:S02]  /*08e0*/  SEL R0, RZ, 0x1, !P0 ;  /* 0x00000001ff007807 */ /* 0x000fe40004000000 */
[----:B------:R-:W-:Y:S02]  /*08f0*/  SEL R23, RZ, 0x1, !P1 ;  /* 0x00000001ff177807 */ /* 0x000fe40004800000 */
[----:B------:R-:W-:-:S02]  /*0900*/  LOP3.LUT R57, R57, R0, RZ, 0xc0, !PT ;  /* 0x0000000039397212 */ /* 0x000fc400078ec0ff */
[----:B------:R-:W-:Y:S01]  /*0910*/  SEL R23, R23, 0x2, P6 ;  /* 0x0000000217177807 */ /* 0x000fe20003000000 */
[----:B------:R0:W2:Y:S01]  /*0920*/  @!UP1 SYNCS.EXCH.64 URZ, [UR8+0xa8], UR4 ;  /* 0x0000a804083f95b2 */ /* 0x0000a20008000100 */
[----:B------:R-:W-:Y:S01]  /*0930*/  NOP ;  /* 0x0000000000007918 */ /* 0x000fe20000000000 */
[----:B------:R0:W3:Y:S01]  /*0940*/  @!UP2 SYNCS.EXCH.64 URZ, [UR9+0x80], UR6 ;  /* 0x00008006093fa5b2 */ /* 0x0000e20008000100 */
[----:B------:R0:W4:Y:S01]  /*0950*/  @!UP3 SYNCS.EXCH.64 URZ, [UR9+0x88], UR6 ;  /* 0x00008806093fb5b2 */ /* 0x0001220008000100 */
[----:B------:R0:W0:Y:S01]  /*0960*/  @!UP4 SYNCS.EXCH.64 URZ, [UR9+0x90], UR6 ;  /* 0x00009006093fc5b2 */ /* 0x0000220008000100 */
[----:B------:R0:W0:Y:S01]  /*0970*/  @!UP5 SYNCS.EXCH.64 URZ, [UR9+0x98], UR6 ;  /* 0x00009806093fd5b2 */ /* 0x0000220008000100 */
[----:B------:R-:W-:Y:S01]  /*0980*/  NOP ;  /* 0x0000000000007918 */ /* 0x000fe20000000000 */
[----:B------:R-:W-:Y:S05]  /*0990*/  @!P2 BRA `(.L_x_3) ;  /* 0x000000000008a947 */ /* 0x000fea0003800000 */
[----:B01234-:R-:W-:Y:S01]  /*09a0*/  UCGABAR_ARV ;  /* 0x00000000000079c7 */ /* 0x01ffe20008000000 */
[----:B------:R-:W-:Y:S05]  /*09b0*/  BRA `(.L_x_4) ;  /* 0x0000000000047947 */ /* 0x000fea0003800000 */
.L_x_3:
[----:B01234-:R-:W-:Y:S01]  /*09c0*/  NOP ;  /* 0x0000000000007918 */ /* 0x01ffe20000000000 */
.L_x_4:
[----:B------:R-:W-:Y:S01]  /*09d0*/  ULDC.64 UR4, c[0x0][0x598] ;  /* 0x0001660000047ab9 */ /* 0x000fe20000000a00 */
[----:B------:R-:W-:Y:S01]  /*09e0*/  ULDC.64 UR36, c[0x0][0x208] ;  /* 0x0000820000247ab9 */ /* 0x000fe20000000a00 */
[----:B------:R-:W-:-:S04]  /*09f0*/  ISETP.NE.U32.AND P0, PT, RZ, UR4, PT ;  /* 0x00000004ff007c0c */ /* 0x000fc8000bf05070 */
[----:B------:R-:W-:-:S13]  /*0a00*/  ISETP.NE.AND.EX P0, PT, RZ, UR5, PT, P0 ;  /* 0x00000005ff007c0c */ /* 0x000fda000bf05300 */
[----:B------:R-:W-:Y:S05]  /*0a10*/  @!P0 BRA `(.L_x_5) ;  /* 0x00000000001c8947 */ /* 0x000fea0003800000 */
[----:B------:R-:W0:Y:S02]  /*0a20*/  LDC.64 R2, c[0x0][0x598] ;  /* 0x00016600ff027b82 */ /* 0x000e240000000a00 */
[----:B0-----:R-:W2:Y:S02]  /*0a30*/  LDG.E.64 R2, desc[UR36][R2.64] ;  /* 0x0000002402027981 */ /* 0x001ea4000c1e1b00 */
[----:B--2---:R-:W-:-:S04]  /*0a40*/  ISETP.NE.U32.AND P0, PT, R2, RZ, PT ;  /* 0x000000ff0200720c */ /* 0x004fc80003f05070 */
[----:B------:R-:W-:-:S13]  /*0a50*/  ISETP.NE.AND.EX P0, PT, R3, RZ, PT, P0 ;  /* 0x000000ff0300720c */ /* 0x000fda0003f05300 */
[----:B------:R-:W-:Y:S05]  /*0a60*/  @!P0 BRA `(.L_x_5) ;  /* 0x0000000000088947 */ /* 0x000fea0003800000 */
[----:B------:R0:W5:Y:S01]  /*0a70*/  LD.E R58, desc[UR36][R2.64] ;  /* 0x00000024023a7980 */ /* 0x000162000c101900 */
[----:B------:R-:W-:Y:S05]  /*0a80*/  BRA `(.L_x_6) ;  /* 0x0000000000247947 */ /* 0x000fea0003800000 */
.L_x_5:
[----:B------:R-:W-:Y:S02]  /*0a90*/  ULDC.64 UR4, c[0x0][0x588] ;  /* 0x0001620000047ab9 */ /* 0x000fe40000000a00 */
[----:B------:R-:W-:-:S04]  /*0aa0*/  ISETP.NE.U32.AND P0, PT, RZ, UR4, PT ;  /* 0x00000004ff007c0c */ /* 0x000fc8000bf05070 */
[----:B------:R-:W-:-:S13]  /*0ab0*/  ISETP.NE.AND.EX P0, PT, RZ, UR5, PT, P0 ;  /* 0x00000005ff007c0c */ /* 0x000fda000bf05300 */
[----:B------:R-:W-:Y:S05]  /*0ac0*/  @!P0 BRA `(.L_x_7) ;  /* 0x00000000000c8947 */ /* 0x000fea0003800000 */
[----:B------:R-:W0:Y:S02]  /*0ad0*/  LDC.64 R58, c[0x0][0x588] ;  /* 0x00016200ff3a7b82 */ /* 0x000e240000000a00 */
[----:B0-----:R1:W5:Y:S01]  /*0ae0*/  LDG.E R58, desc[UR36][R58.64] ;  /* 0x000000243a3a7981 */ /* 0x001362000c1e1900 */
[----:B------:R-:W-:Y:S05]  /*0af0*/  BRA `(.L_x_6) ;  /* 0x0000000000087947 */ /* 0x000fea0003800000 */
.L_x_7:
[----:B------:R-:W-:Y:S02]  /*0b00*/  ULDC UR4, c[0x0][0x580] ;  /* 0x0001600000047ab9 */ /* 0x000fe40000000800 */
[----:B------:R-:W-:-:S07]  /*0b10*/  IMAD.U32 R58, RZ, RZ, UR4 ;  /* 0x00000004ff3a7e24 */ /* 0x000fce000f8e00ff */
.L_x_6:
[----:B------:R-:W-:Y:S02]  /*0b20*/  ULDC.64 UR4, c[0x0][0x5a0] ;  /* 0x0001680000047ab9 */ /* 0x000fe40000000a00 */
[----:B------:R-:W-:-:S04]  /*0b30*/  ISETP.NE.U32.AND P0, PT, RZ, UR4, PT ;  /* 0x00000004ff007c0c */ /* 0x000fc8000bf05070 */
[----:B------:R-:W-:-:S13]  /*0b40*/  ISETP.NE.AND.EX P0, PT, RZ, UR5, PT, P0 ;  /* 0x00000005ff007c0c */ /* 0x000fda000bf05300 */
[----:B------:R-:W-:Y:S05]  /*0b50*/  @!P0 BRA `(.L_x_8) ;  /* 0x00000000001c8947 */ /* 0x000fea0003800000 */
[----:B0-----:R-:W0:Y:S02]  /*0b60*/  LDC.64 R2, c[0x0][0x5a0] ;  /* 0x00016800ff027b82 */ /* 0x001e240000000a00 */
[----:B0-----:R-:W2:Y:S02]  /*0b70*/  LDG.E.64 R2, desc[UR36][R2.64] ;  /* 0x0000002402027981 */ /* 0x001ea4000c1e1b00 */
[----:B--2---:R-:W-:-:S04]  /*0b80*/  ISETP.NE.U32.AND P0, PT, R2, RZ, PT ;  /* 0x000000ff0200720c */ /* 0x004fc80003f05070 */
[----:B------:R-:W-:-:S13]  /*0b90*/  ISETP.NE.AND.EX P0, PT, R3, RZ, PT, P0 ;  /* 0x000000ff0300720c */ /* 0x000fda0003f05300 */
[----:B------:R-:W-:Y:S05]  /*0ba0*/  @!P0 BRA `(.L_x_8) ;  /* 0x0000000000088947 */ /* 0x000fea0003800000 */
[----:B-1----:R0:W5:Y:S01]  /*0bb0*/  LD.E R59, desc[UR36][R2.64] ;  /* 0x00000024023b7980 */ /* 0x002162000c101900 */
[----:B------:R-:W-:Y:S05]  /*0bc0*/  BRA `(.L_x_9) ;  /* 0x0000000000247947 */ /* 0x000fea0003800000 */
.L_x_8:
[----:B------:R-:W-:Y:S02]  /*0bd0*/  ULDC.64 UR4, c[0x0][0x590] ;  /* 0x0001640000047ab9 */ /* 0x000fe40000000a00 */
[----:B------:R-:W-:-:S04]  /*0be0*/  ISETP.NE.U32.AND P0, PT, RZ, UR4, PT ;  /* 0x00000004ff007c0c */ /* 0x000fc8000bf05070 */
[----:B------:R-:W-:-:S13]  /*0bf0*/  ISETP.NE.AND.EX P0, PT, RZ, UR5, PT, P0 ;  /* 0x00000005ff007c0c */ /* 0x000fda000bf05300 */
[----:B------:R-:W-:Y:S05]  /*0c00*/  @!P0 BRA `(.L_x_10) ;  /* 0x00000000000c8947 */ /* 0x000fea0003800000 */
[----:B0-----:R-:W1:Y:S02]  /*0c10*/  LDC.64 R2, c[0x0][0x590] ;  /* 0x00016400ff027b82 */ /* 0x001e640000000a00 */
[----:B-1----:R1:W5:Y:S01]  /*0c20*/  LDG.E R59, desc[UR36][R2.64] ;  /* 0x00000024023b7981 */ /* 0x002362000c1e1900 */
[----:B------:R-:W-:Y:S05]  /*0c30*/  BRA `(.L_x_9) ;  /* 0x0000000000087947 */ /* 0x000fea0003800000 */
.L_x_10:
[----:B------:R-:W-:Y:S02]  /*0c40*/  ULDC UR4, c[0x0][0x584] ;  /* 0x0001610000047ab9 */ /* 0x000fe40000000800 */
[----:B-1----:R-:W-:-:S07]  /*0c50*/  IMAD.U32 R59, RZ, RZ, UR4 ;  /* 0x00000004ff3b7e24 */ /* 0x002fce000f8e00ff */
.L_x_9:
[----:B01----:R-:W0:Y:S01]  /*0c60*/  LDC R2, c[0x0][0x65c] ;  /* 0x00019700ff027b82 */ /* 0x003e220000000800 */
[----:B------:R-:W-:Y:S01]  /*0c70*/  ULDC UR6, c[0x0][0x28c] ;  /* 0x0000a30000067ab9 */ /* 0x000fe20000000800 */
[----:B------:R-:W-:Y:S01]  /*0c80*/  ISETP.NE.AND P0, PT, R10, 0x2, PT ;  /* 0x000000020a00780c */ /* 0x000fe20003f05270 */
[----:B------:R-:W-:Y:S01]  /*0c90*/  UIADD3 UR6, UR6, 0x7f, URZ ;  /* 0x0000007f06067890 */ /* 0x000fe2000fffe03f */
[----:B------:R-:W-:Y:S01]  /*0ca0*/  IMAD.U32 R10, RZ, RZ, UR12 ;  /* 0x0000000cff0a7e24 */ /* 0x000fe2000f8e00ff */
[----:B------:R-:W-:Y:S01]  /*0cb0*/  UMOV UR38, URZ ;  /* 0x0000003f00267c82 */ /* 0x000fe20008000000 */
[----:B------:R-:W-:Y:S01]  /*0cc0*/  UMOV UR39, URZ ;  /* 0x0000003f00277c82 */ /* 0x000fe20008000000 */
[----:B------:R-:W-:Y:S01]  /*0cd0*/  USHF.R.S32.HI UR7, URZ, 0x1f, UR6 ;  /* 0x0000001f3f077899 */ /* 0x000fe20008011406 */
[----:B------:R-:W-:-:S03]  /*0ce0*/  ULDC.64 UR8, c[0x0][0x650] ;  /* 0x0001940000087ab9 */ /* 0x000fc60000000a00 */
[----:B------:R-:W-:-:S04]  /*0cf0*/  ULEA.HI UR7, UR7, UR6, URZ, 0x7 ;  /* 0x0000000607077291 */ /* 0x000fc8000f8f383f */
[----:B------:R-:W-:Y:S01]  /*0d00*/  USHF.R.S32.HI UR40, URZ, 0x7, UR7 ;  /* 0x000000073f287899 */ /* 0x000fe20008011407 */
[----:B0-----:R-:W-:-:S13]  /*0d10*/  ISETP.NE.AND P1, PT, R2, 0x1, PT ;  /* 0x000000010200780c */ /* 0x001fda0003f25270 */
[----:B------:R-:W0:Y:S01]  /*0d20*/  @P1 LDC R17, c[0x0][0x10] ;  /* 0x00000400ff111b82 */ /* 0x000e220000000800 */
[----:B------:R-:W-:Y:S02]  /*0d30*/  @P1 IMAD.MOV.U32 R7, RZ, RZ, RZ ;  /* 0x000000ffff071224 */ /* 0x000fe400078e00ff */
[----:B------:R-:W-:-:S05]  /*0d40*/  @P1 IMAD.MOV.U32 R11, RZ, RZ, RZ ;  /* 0x000000ffff0b1224 */ /* 0x000fca00078e00ff */
[----:B------:R-:W1:Y:S01]  /*0d50*/  @!P1 LDC R3, c[0x0][0xc] ;  /* 0x00000300ff039b82 */ /* 0x000e620000000800 */
[----:B------:R-:W-:Y:S01]  /*0d60*/  ULDC UR4, c[0x0][0xc] ;  /* 0x0000030000047ab9 */ /* 0x000fe20000000800 */
[----:B------:R-:W-:Y:S02]  /*0d70*/  ULDC UR5, c[0x0][0x10] ;  /* 0x0000040000057ab9 */ /* 0x000fe40000000800 */
[----:B------:R-:W-:-:S04]  /*0d80*/  UIMAD.WIDE.U32 UR4, UR4, UR5, URZ ;  /* 0x00000005040472a5 */ /* 0x000fc8000f8e003f */
[----:B------:R-:W2:Y:S01]  /*0d90*/  LDC R0, c[0x0][0x14] ;  /* 0x00000500ff007b82 */ /* 0x000ea20000000800 */
[----:B0-----:R-:W-:-:S04]  /*0da0*/  @P1 IMAD.WIDE.U32 R16, R17, UR12, R6 ;  /* 0x0000000c11101c25 */ /* 0x001fc8000f8e0006 */
[----:B------:R-:W-:Y:S02]  /*0db0*/  @P1 IMAD.IADD R17, R17, 0x1, R11 ;  /* 0x0000000111111824 */ /* 0x000fe400078e020b */
[----:B------:R-:W-:Y:S02]  /*0dc0*/  IMAD.MOV.U32 R11, RZ, RZ, RZ ;  /* 0x000000ffff0b7224 */ /* 0x000fe400078e00ff */
[----:B-1----:R-:W-:-:S04]  /*0dd0*/  @!P1 IMAD.WIDE.U32 R10, R6, R3, R10 ;  /* 0x00000003060a9225 */ /* 0x002fc800078e000a */
[----:B------:R-:W-:Y:S02]  /*0de0*/  @!P1 IMAD.MOV.U32 R16, RZ, RZ, R10 ;  /* 0x000000ffff109224 */ /* 0x000fe400078e000a */
[----:B--2---:R-:W-:-:S04]  /*0df0*/  IMAD.WIDE.U32 R12, R0, UR4, RZ ;  /* 0x00000004000c7c25 */ /* 0x004fc8000f8e00ff */
[----:B------:R-:W-:Y:S01]  /*0e00*/  IMAD R3, R0, UR5, RZ ;  /* 0x0000000500037c24 */ /* 0x000fe2000f8e02ff */
[----:B------:R0:W-:Y:S01]  /*0e10*/  STL.64 [R1], R12 ;  /* 0x0000000c01007387 */ /* 0x0001e20000100a00 */
[----:B------:R-:W-:Y:S02]  /*0e20*/  @!P1 IMAD.MOV.U32 R17, RZ, RZ, R11 ;  /* 0x000000ffff119224 */ /* 0x000fe400078e000b */
[----:B------:R-:W-:Y:S01]  /*0e30*/  IMAD.IADD R0, R13, 0x1, R3 ;  /* 0x000000010d007824 */ /* 0x000fe200078e0203 */
[----:B------:R-:W-:Y:S06]  /*0e40*/  @P0 BRA `(.L_x_11) ;  /* 0x0000000000280947 */ /* 0x000fec0003800000 */
[----:B------:R-:W-:Y:S01]  /*0e50*/  UIMAD.WIDE.U32 UR4, UR40, 0x24924925, URZ ;  /* 0x24924925280478a5 */ /* 0x000fe2000f8e003f */
[----:B------:R-:W-:Y:S01]  /*0e60*/  IADD3 R16, P0, R16, R12, RZ ;  /* 0x0000000c10107210 */ /* 0x000fe20007f1e0ff */
[----:B------:R-:W-:Y:S02]  /*0e70*/  UISETP.GE.U32.AND UP0, UPT, UR40, 0x7, UPT ;  /* 0x000000072800788c */ /* 0x000fe4000bf06070 */
[----:B------:R-:W-:Y:S02]  /*0e80*/  UIADD3 UR4, -UR5, UR40, URZ ;  /* 0x0000002805047290 */ /* 0x000fe4000fffe13f */
[----:B------:R-:W-:Y:S01]  /*0e90*/  IMAD.X R17, R0, 0x1, R17, P0 ;  /* 0x0000000100117824 */ /* 0x000fe200000e0611 */
[----:B------:R-:W-:Y:S01]  /*0ea0*/  UMOV UR39, URZ ;  /* 0x0000003f00277c82 */ /* 0x000fe20008000000 */
[----:B------:R-:W-:-:S04]  /*0eb0*/  ULEA.HI UR4, UR4, UR5, URZ, 0x1f ;  /* 0x0000000504047291 */ /* 0x000fc8000f8ff83f */
[----:B------:R-:W-:-:S04]  /*0ec0*/  USHF.R.U32.HI UR4, URZ, 0x2, UR4 ;  /* 0x000000023f047899 */ /* 0x000fc80008011604 */
[----:B------:R-:W-:Y:S02]  /*0ed0*/  @UP0 ULOP3.LUT UR39, UR4, 0x1, URZ, 0xc0, !UPT ;  /* 0x0000000104270892 */ /* 0x000fe4000f8ec03f */
[----:B------:R-:W-:-:S12]  /*0ee0*/  UIMAD UR38, UR4, -0x7, UR40 ;  /* 0xfffffff9042678a4 */ /* 0x000fd8000f8e0228 */
.L_x_11:
[----:B------:R-:W-:Y:S01]  /*0ef0*/  ISETP.GE.U32.AND P0, PT, R16, UR8, PT ;  /* 0x0000000810007c0c */ /* 0x000fe2000bf06070 */
[----:B------:R-:W-:Y:S01]  /*0f00*/  IMAD.MOV.U32 R22, RZ, RZ, -0x1 ;  /* 0xffffffffff167424 */ /* 0x000fe200078e00ff */
[----:B------:R-:W-:Y:S01]  /*0f10*/  PRMT R3, RZ, 0x7610, R3 ;  /* 0x00007610ff037816 */ /* 0x000fe20000000003 */
[----:B------:R-:W-:Y:S01]  /*0f20*/  IMAD.MOV.U32 R18, RZ, RZ, -0x1 ;  /* 0xffffffffff127424 */ /* 0x000fe200078e00ff */
[----:B------:R-:W-:Y:S01]  /*0f30*/  ISETP.GE.U32.AND.EX P0, PT, R17, UR9, PT, P0 ;  /* 0x0000000911007c0c */ /* 0x000fe2000bf06100 */
[----:B------:R-:W-:-:S12]  /*0f40*/  IMAD.MOV.U32 R19, RZ, RZ, -0x1 ;  /* 0xffffffffff137424 */ /* 0x000fd800078e00ff */
[----:B------:R-:W-:Y:S05]  /*0f50*/  @P0 BRA `(.L_x_12) ;  /* 0x0000000400280947 */ /* 0x000fea0003800000 */
[----:B------:R-:W1:Y:S01]  /*0f60*/  LDC.64 R26, c[0x0][0x628] ;  /* 0x00018a00ff1a7b82 */ /* 0x000e620000000a00 */
[----:B------:R-:W-:Y:S02]  /*0f70*/  IMAD.MOV.U32 R10, RZ, RZ, R16 ;  /* 0x000000ffff0a7224 */ /* 0x000fe400078e0010 */
[----:B------:R-:W-:-:S05]  /*0f80*/  IMAD.MOV.U32 R11, RZ, RZ, R17 ;  /* 0x000000ffff0b7224 */ /* 0x000fca00078e0011 */
[----:B------:R-:W2:Y:S08]  /*0f90*/  LDC R18, c[0x0][0x630] ;  /* 0x00018c00ff127b82 */ /* 0x000eb00000000800 */
[----:B------:R-:W3:Y:S01]  /*0fa0*/  LDC.64 R28, c[0x0][0x620] ;  /* 0x00018800ff1c7b82 */ /* 0x000ee20000000a00 */
[----:B-1----:R-:W-:-:S04]  /*0fb0*/  ISETP.NE.U32.AND P0, PT, R26, RZ, PT ;  /* 0x000000ff1a00720c */ /* 0x002fc80003f05070 */
[----:B------:R-:W-:-:S13]  /*0fc0*/  ISETP.NE.AND.EX P0, PT, R27, RZ, PT, P0 ;  /* 0x000000ff1b00720c */ /* 0x000fda0003f05300 */
[----:B--23--:R-:W-:Y:S05]  /*0fd0*/  @!P0 BRA `(.L_x_13) ;  /* 0x0000000000288947 */ /* 0x00cfea0003800000 */
[----:B------:R-:W1:Y:S02]  /*0fe0*/  LDC R3, c[0x0][0x634] ;  /* 0x00018d00ff037b82 */ /* 0x000e640000000800 */
[----:B-1----:R-:W-:-:S05]  /*0ff0*/  IADD3 R3, P0, R16, R3, RZ ;  /* 0x0000000310037210 */ /* 0x002fca0007f1e0ff */
[----:B------:R-:W-:-:S04]  /*1000*/  IMAD.X R19, RZ, RZ, R17, P0 ;  /* 0x000000ffff137224 */ /* 0x000fc800000e0611 */
[----:B------:R-:W-:-:S04]  /*1010*/  IMAD.WIDE.U32 R10, R19, R26, RZ ;  /* 0x0000001a130a7225 */ /* 0x000fc800078e00ff */
[----:B0-----:R-:W-:-:S04]  /*1020*/  IMAD.WIDE.U32 R12, P0, R3, R27, R10 ;  /* 0x0000001b030c7225 */ /* 0x001fc8000780000a */
[----:B------:R-:W-:-:S04]  /*1030*/  IMAD.WIDE.U32 R10, R3, R26, RZ ;  /* 0x0000001a030a7225 */ /* 0x000fc800078e00ff */
[----:B------:R-:W-:Y:S01]  /*1040*/  IMAD.X R15, RZ, RZ, RZ, P0 ;  /* 0x000000ffff0f7224 */ /* 0x000fe200000e06ff */
[----:B------:R-:W-:Y:S01]  /*1050*/  IADD3 RZ, P0, R11, R12, RZ ;  /* 0x0000000c0bff7210 */ /* 0x000fe20007f1e0ff */
[----:B------:R-:W-:-:S04]  /*1060*/  IMAD.MOV.U32 R14, RZ, RZ, R13 ;  /* 0x000000ffff0e7224 */ /* 0x000fc800078e000d */
[----:B------:R-:W-:-:S08]  /*1070*/  IMAD.WIDE.U32.X R10, R19, R27, R14, P0 ;  /* 0x0000001b130a7225 */ /* 0x000fd000000e040e */
.L_x_13:
[----:B------:R-:W1:Y:S01]  /*1080*/  LDC.64 R30, c[0x0][0x640] ;  /* 0x00019000ff1e7b82 */ /* 0x000e620000000a00 */
[-CC-:B------:R-:W-:Y:S01]  /*1090*/  SHF.R.U64 R33, R10, R18.reuse, R11.reuse ;  /* 0x000000120a217219 */ /* 0x180fe2000000120b */
[----:B------:R-:W-:Y:S01]  /*10a0*/  IMAD.MOV.U32 R32, RZ, RZ, 0x1 ;  /* 0x00000001ff207424 */ /* 0x000fe200078e00ff */
[----:B------:R-:W-:Y:S02]  /*10b0*/  SHF.R.U32.HI R3, RZ, R18, R11 ;  /* 0x00000012ff037219 */ /* 0x000fe4000001160b */
[----:B0-----:R-:W-:-:S03]  /*10c0*/  IADD3 R13, P0, RZ, -R33, RZ ;  /* 0x80000021ff0d7210 */ /* 0x001fc60007f1e0ff */
[----:B------:R-:W0:Y:S02]  /*10d0*/  LDC R14, c[0x0][0x618] ;  /* 0x00018600ff0e7b82 */ /* 0x000e240000000800 */
[----:B------:R-:W-:Y:S02]  /*10e0*/  IMAD.X R3, RZ, RZ, ~R3, P0 ;  /* 0x000000ffff037224 */ /* 0x000fe400000e0e03 */
[----:B------:R-:W-:-:S04]  /*10f0*/  IMAD.WIDE.U32 R10, R13, R28, R16 ;  /* 0x0000001c0d0a7225 */ /* 0x000fc800078e0010 */
[----:B------:R-:W2:Y:S01]  /*1100*/  LDC R15, c[0x0][0x608] ;  /* 0x00018200ff0f7b82 */ /* 0x000ea20000000800 */
[----:B------:R-:W-:-:S04]  /*1110*/  IMAD R12, R3, R28, RZ ;  /* 0x0000001c030c7224 */ /* 0x000fc800078e02ff */
[----:B------:R-:W-:Y:S02]  /*1120*/  IMAD R3, R13, R29, R12 ;  /* 0x0000001d0d037224 */ /* 0x000fe400078e020c */
[----:B------:R-:W-:Y:S01]  /*1130*/  IMAD.MOV.U32 R12, RZ, RZ, -0x1 ;  /* 0xffffffffff0c7424 */ /* 0x000fe200078e00ff */
[----:B------:R-:W3:Y:S01]  /*1140*/  LDC R27, c[0x0][0x658] ;  /* 0x00019600ff1b7b82 */ /* 0x000ee20000000800 */
[----:B------:R-:W-:Y:S01]  /*1150*/  IMAD.IADD R3, R11, 0x1, R3 ;  /* 0x000000010b037824 */ /* 0x000fe200078e0203 */
[----:B-1----:R-:W-:-:S04]  /*1160*/  ISETP.NE.U32.AND P0, PT, R30, RZ, PT ;  /* 0x000000ff1e00720c */ /* 0x002fc80003f05070 */
[----:B------:R-:W-:Y:S02]  /*1170*/  ISETP.NE.AND.EX P0, PT, R31, RZ, PT, P0 ;  /* 0x000000ff1f00720c */ /* 0x000fe40003f05300 */
[----:B------:R-:W1:Y:S01]  /*1180*/  LDC R26, c[0x0][0x600] ;  /* 0x00018000ff1a7b82 */ /* 0x000e620000000800 */
[-CC-:B0-----:R-:W-:Y:S02]  /*1190*/  SHF.R.U64 R25, R10, R14.reuse, R3.reuse ;  /* 0x0000000e0a197219 */ /* 0x181fe40000001203 */
[----:B------:R-:W-:-:S05]  /*11a0*/  SHF.R.U32.HI R10, RZ, R14, R3 ;  /* 0x0000000eff0a7219 */ /* 0x000fca0000011603 */
[----:B------:R-:W0:Y:S01]  /*11b0*/  LDC R22, c[0x0][0x648] ;  /* 0x00019200ff167b82 */ /* 0x000e220000000800 */
[-CC-:B--2---:R-:W-:Y:S02]  /*11c0*/  SHF.R.U64 R35, R25, R15.reuse, R10.reuse ;  /* 0x0000000f19237219 */ /* 0x184fe4000000120a */
[----:B------:R-:W-:-:S05]  /*11d0*/  SHF.R.U32.HI R10, RZ, R15, R10 ;  /* 0x0000000fff0a7219 */ /* 0x000fca000001160a */
[----:B------:R-:W2:Y:S01]  /*11e0*/  LDC R28, c[0x0][0x638] ;  /* 0x00018e00ff1c7b82 */ /* 0x000ea20000000800 */
[-CC-:B---3--:R-:W-:Y:S02]  /*11f0*/  SHF.R.U64 R34, R35, R27.reuse, R10.reuse ;  /* 0x0000001b23227219 */ /* 0x188fe4000000120a */
[-C--:B------:R-:W-:Y:S02]  /*1200*/  SHF.L.U32 R3, R12, R27.reuse, RZ ;  /* 0x0000001b0c037219 */ /* 0x080fe400000006ff */
[----:B------:R-:W-:Y:S01]  /*1210*/  SHF.R.U32.HI R11, RZ, R27, R10 ;  /* 0x0000001bff0b7219 */ /* 0x000fe2000001160a */
[----:B------:R-:W-:Y:S01]  /*1220*/  IMAD.MOV.U32 R10, RZ, RZ, R34 ;  /* 0x000000ffff0a7224 */ /* 0x000fe200078e0022 */
[----:B------:R-:W-:Y:S01]  /*1230*/  LOP3.LUT R18, RZ, R3, RZ, 0x33, !PT ;  /* 0x00000003ff127212 */ /* 0x000fe200078e33ff */
[----:B------:R-:W3:Y:S01]  /*1240*/  LDC R29, c[0x0][0x610] ;  /* 0x00018400ff1d7b82 */ /* 0x000ee20000000800 */
[----:B------:R-:W-:Y:S05]  /*1250*/  @!P0 BRA `(.L_x_14) ;  /* 0x0000000000288947 */ /* 0x000fea0003800000 */
[----:B------:R-:W4:Y:S02]  /*1260*/  LDC R3, c[0x0][0x64c] ;  /* 0x00019300ff037b82 */ /* 0x000f240000000800 */
[----:B----4-:R-:W-:-:S05]  /*1270*/  IADD3 R3, P0, R34, R3, RZ ;  /* 0x0000000322037210 */ /* 0x010fca0007f1e0ff */
[----:B------:R-:W-:-:S04]  /*1280*/  IMAD.X R19, RZ, RZ, R11, P0 ;  /* 0x000000ffff137224 */ /* 0x000fc800000e060b */
[----:B------:R-:W-:-:S04]  /*1290*/  IMAD.WIDE.U32 R10, R19, R30, RZ ;  /* 0x0000001e130a7225 */ /* 0x000fc800078e00ff */
[----:B------:R-:W-:-:S04]  /*12a0*/  IMAD.WIDE.U32 R12, P0, R3, R31, R10 ;  /* 0x0000001f030c7225 */ /* 0x000fc8000780000a */
[----:B------:R-:W-:-:S04]  /*12b0*/  IMAD.WIDE.U32 R10, R3, R30, RZ ;  /* 0x0000001e030a7225 */ /* 0x000fc800078e00ff */
[----:B------:R-:W-:Y:S01]  /*12c0*/  IMAD.X R15, RZ, RZ, RZ, P0 ;  /* 0x000000ffff0f7224 */ /* 0x000fe200000e06ff */
[----:B------:R-:W-:Y:S01]  /*12d0*/  IADD3 RZ, P0, R11, R12, RZ ;  /* 0x0000000c0bff7210 */ /* 0x000fe20007f1e0ff */
[----:B------:R-:W-:-:S04]  /*12e0*/  IMAD.MOV.U32 R14, RZ, RZ, R13 ;  /* 0x000000ffff0e7224 */ /* 0x000fc800078e000d */
[----:B------:R-:W-:-:S08]  /*12f0*/  IMAD.WIDE.U32.X R10, R19, R31, R14, P0 ;  /* 0x0000001f130a7225 */ /* 0x000fd000000e040e */
.L_x_14:
[----:B0-----:R-:W-:Y:S01]  /*1300*/  SHF.R.U64 R7, R10, R22, R11 ;  /* 0x000000160a077219 */ /* 0x001fe2000000120b */
[----:B-1----:R-:W-:Y:S01]  /*1310*/  VIADD R10, R26, 0xffffffff ;  /* 0xffffffff1a0a7836 */ /* 0x002fe20000000000 */
[----:B------:R-:W-:Y:S01]  /*1320*/  SHF.L.U32 R3, R32, R27, RZ ;  /* 0x0000001b20037219 */ /* 0x000fe200000006ff */
[----:B------:R-:W-:Y:S01]  /*1330*/  @P1 IMAD R20, R21, R24, R6 ;  /* 0x0000001815141224 */ /* 0x000fe200078e0206 */
[----:B------:R-:W-:Y:S01]  /*1340*/  LOP3.LUT R18, R35, R18, RZ, 0xc0, !PT ;  /* 0x0000001223127212 */ /* 0x000fe200078ec0ff */
[----:B------:R-:W-:Y:S01]  /*1350*/  IMAD.MOV R11, RZ, RZ, -R7 ;  /* 0x000000ffff0b7224 */ /* 0x000fe200078e0a07 */
[----:B------:R-:W-:Y:S01]  /*1360*/  LOP3.LUT R10, R25, R10, RZ, 0xc0, !PT ;  /* 0x0000000a190a7212 */ /* 0x000fe200078ec0ff */
[----:B------:R-:W-:Y:S02]  /*1370*/  IMAD.MOV.U32 R6, RZ, RZ, 0x1 ;  /* 0x00000001ff067424 */ /* 0x000fe400078e00ff */
[----:B------:R-:W-:Y:S02]  /*1380*/  IMAD R7, R3, R7, R18 ;  /* 0x0000000703077224 */ /* 0x000fe400078e0212 */
[----:B--2---:R-:W-:-:S02]  /*1390*/  IMAD R3, R11, R28, R34 ;  /* 0x0000001c0b037224 */ /* 0x004fc400078e0222 */
[----:B---3--:R-:W-:Y:S02]  /*13a0*/  IMAD R22, R7, R29, R20 ;  /* 0x0000001d07167224 */ /* 0x008fe400078e0214 */
[----:B------:R-:W-:Y:S01]  /*13b0*/  IMAD R7, R3, R26, R10 ;  /* 0x0000001a03077224 */ /* 0x000fe200078e020a */
[----:B------:R-:W-:Y:S01]  /*13c0*/  PRMT R3, R6, 0x7610, R3 ;  /* 0x0000761006037816 */ /* 0x000fe20000000003 */
[----:B------:R-:W-:-:S03]  /*13d0*/  IMAD.MOV.U32 R19, RZ, RZ, R33 ;  /* 0x000000ffff137224 */ /* 0x000fc600078e0021 */
[----:B------:R-:W-:Y:S02]  /*13e0*/  SEL R18, R7, R22, !P1 ;  /* 0x0000001607127207 */ /* 0x000fe40004800000 */
[----:B------:R-:W-:-:S07]  /*13f0*/  SEL R22, R22, R7, !P1 ;  /* 0x0000000716167207 */ /* 0x000fce0004800000 */
.L_x_12:
[----:B------:R-:W-:Y:S05]  /*1400*/  @!P2 BRA `(.L_x_15) ;  /* 0x00000000000ca947 */ /* 0x000fea0003800000 */
[----:B------:R-:W-:Y:S01]  /*1410*/  UCGABAR_WAIT ;  /* 0x0000000000007dc7 */ /* 0x000fe20008000000 */
[----:B------:R-:W-:Y:S01]  /*1420*/  CCTL.IVALL ;  /* 0x00000000ff00798f */ /* 0x000fe20002000000 */
[----:B------:R-:W-:Y:S05]  /*1430*/  BRA `(.L_x_16) ;  /* 0x0000000000047947 */ /* 0x000fea0003800000 */
.L_x_15:
[----:B------:R-:W-:Y:S06]  /*1440*/  BAR.SYNC.DEFER_BLOCKING 0x0 ;  /* 0x0000000000007b1d */ /* 0x000fec0000010000 */
.L_x_16:
[----:B------:R-:W-:Y:S05]  /*1450*/  @!P4 BRA `(.L_x_17) ;  /* 0x0000003800f8c947 */ /* 0x000fea0003800000 */
[----:B------:R-:W-:-:S13]  /*1460*/  ISETP.GT.U32.AND P0, PT, R36, 0x1, PT ;  /* 0x000000012400780c */ /* 0x000fda0003f04070 */
[----:B------:R-:W-:Y:S05]  /*1470*/  @P0 EXIT ;  /* 0x000000000000094d */ /* 0x000fea0003800000 */
.L_x_18:
[----:B------:R-:W-:-:S08]  /*1480*/  NOP ;  /* 0x0000000000007918 */ /* 0x000fd00000000000 */
[----:B------:R-:W1:Y:S02]  /*1490*/  USETMAXREG.TRY_ALLOC.CTAPOOL UP0, 0xe8 ;  /* 0x000000e8000079c8 */ /* 0x000e640008000600 */
[----:B-1----:R-:W-:-:S13]  /*14a0*/  PLOP3.LUT P0, PT, PT, PT, UP0, 0x80, 0x0 ;  /* 0x000000000000781c */ /* 0x002fda0003f0f008 */
[----:B------:R-:W-:Y:S05]  /*14b0*/  @!P0 BRA `(.L_x_18) ;  /* 0xfffffffc00f08947 */ /* 0x000fea000383ffff */
[----:B------:R-:W-:-:S13]  /*14c0*/  LOP3.LUT P0, RZ, R3, 0xff, RZ, 0xc0, !PT ;  /* 0x000000ff03ff7812 */ /* 0x000fda000780c0ff */
[----:B------:R-:W-:Y:S05]  /*14d0*/  @!P0 EXIT ;  /* 0x000000000000894d */ /* 0x000fea0003800000 */
[----:B------:R-:W2:Y:S01]  /*14e0*/  LDL.64 R6, [R1] ;  /* 0x0000000001067983 */ /* 0x000ea20000100a00 */
[CC--:B------:R-:W-:Y:S01]  /*14f0*/  LEA.HI R3, R8.reuse, R5.reuse, RZ, 0x2 ;  /* 0x0000000508037211 */ /* 0x0c0fe200078f10ff */
[----:B------:R-:W1:Y:S01]  /*1500*/  S2UR UR4, SR_CgaCtaId ;  /* 0x00000000000479c3 */ /* 0x000e620000008800 */
[----:B------:R-:W-:Y:S01]  /*1510*/  LEA.HI R8, R8, R5, RZ, 0x5 ;  /* 0x0000000508087211 */ /* 0x000fe200078f28ff */
[----:B------:R-:W-:Y:S01]  /*1520*/  UMOV UR41, 0x400 ;  /* 0x0000040000297882 */ /* 0x000fe20000000000 */
[----:B------:R-:W-:Y:S01]  /*1530*/  LOP3.LUT R4, R3, 0xfffffffc, RZ, 0xc0, !PT ;  /* 0xfffffffc03047812 */ /* 0x000fe200078ec0ff */
[----:B------:R-:W-:Y:S01]  /*1540*/  UISETP.LT.AND UP0, UPT, UR40, 0x1, UPT ;  /* 0x000000012800788c */ /* 0x000fe2000bf01270 */
[--C-:B------:R-:W-:Y:S01]  /*1550*/  SHF.R.S32.HI R60, RZ, 0x2, R3.reuse ;  /* 0x00000002ff3c7819 */ /* 0x100fe20000011403 */
[----:B------:R-:W-:Y:S01]  /*1560*/  UIADD3 UR5, UR43, -0x1, URZ ;  /* 0xffffffff2b057890 */ /* 0x000fe2000fffe03f */
[----:B------:R-:W-:Y:S01]  /*1570*/  SHF.R.S32.HI R3, RZ, 0x1f, R3 ;  /* 0x0000001fff037819 */ /* 0x000fe20000011403 */
[----:B------:R-:W3:Y:S01]  /*1580*/  LDC R66, c[0x0][0x658] ;  /* 0x00019600ff427b82 */ /* 0x000ee20000000800 */
[----:B------:R-:W-:Y:S01]  /*1590*/  USEL UR42, UR40, 0x1, UP0 ;  /* 0x00000001282a7887 */ /* 0x000fe20008000000 */
[----:B------:R-:W-:Y:S01]  /*15a0*/  IMAD.IADD R4, R5, 0x1, -R4 ;  /* 0x0000000105047824 */ /* 0x000fe200078e0a04 */
[----:B------:R-:W-:Y:S01]  /*15b0*/  LEA.HI R3, R3, R60, RZ, 0x3 ;  /* 0x0000003c03037211 */ /* 0x000fe200078f18ff */
[----:B------:R-:W-:Y:S01]  /*15c0*/  UISETP.NE.AND UP0, UPT, UR5, URZ, UPT ;  /* 0x0000003f0500728c */ /* 0x000fe2000bf05270 */
[----:B------:R-:W-:Y:S01]  /*15d0*/  IMAD.MOV.U32 R5, RZ, RZ, 0x1 ;  /* 0x00000001ff057424 */ /* 0x000fe200078e00ff */
[----:B------:R-:W-:Y:S01]  /*15e0*/  ULDC UR8, c[0x0][0x284] ;  /* 0x0000a10000087ab9 */ /* 0x000fe20000000800 */
[----:B------:R-:W-:Y:S01]  /*15f0*/  LOP3.LUT R3, R3, 0xfffffff8, RZ, 0xc0, !PT ;  /* 0xfffffff803037812 */ /* 0x000fe200078ec0ff */
[----:B------:R-:W4:Y:S01]  /*1600*/  LDC.64 R64, c[0x0][0x5c8] ;  /* 0x00017200ff407b82 */ /* 0x000f220000000a00 */
[----:B------:R-:W-:Y:S01]  /*1610*/  USEL UR7, URZ, 0x1, UP0 ;  /* 0x000000013f077887 */ /* 0x000fe20008000000 */
[----:B------:R-:W-:Y:S01]  /*1620*/  IMAD.SHL.U32 R62, R4, 0x2, RZ ;  /* 0x00000002043e7824 */ /* 0x000fe200078e00ff */
[----:B------:R-:W-:Y:S01]  /*1630*/  LOP3.LUT R74, R23, 0x1, RZ, 0xfc, !PT ;  /* 0x00000001174a7812 */ /* 0x000fe200078efcff */
[----:B------:R-:W-:Y:S01]  /*1640*/  IMAD.IADD R60, R60, 0x1, -R3 ;  /* 0x000000013c3c7824 */ /* 0x000fe200078e0a03 */
[----:B------:R-:W-:Y:S01]  /*1650*/  SHF.R.S32.HI R3, RZ, 0x5, R8 ;  /* 0x00000005ff037819 */ /* 0x000fe20000011408 */
[----:B------:R-:W-:Y:S01]  /*1660*/  USHF.L.U32 UR47, UR40, 0x1, URZ ;  /* 0x00000001282f7899 */ /* 0x000fe2000800063f */
[----:B------:R-:W-:Y:S01]  /*1670*/  IMAD.U32 R75, RZ, RZ, UR7 ;  /* 0x00000007ff4b7e24 */ /* 0x000fe2000f8e00ff */
[----:B------:R-:W0:Y:S01]  /*1680*/  LDC R67, c[0x0][0x288] ;  /* 0x0000a200ff437b82 */ /* 0x000e220000000800 */
[--C-:B------:R-:W-:Y:S01]  /*1690*/  SHF.R.S32.HI R61, RZ, 0x1f, R60.reuse ;  /* 0x0000001fff3d7819 */ /* 0x100fe2000001143c */
[----:B-1----:R-:W-:Y:S01]  /*16a0*/  ULEA UR41, UR4, UR41, 0x18 ;  /* 0x0000002904297291 */ /* 0x002fe2000f8ec03f */
[C---:B------:R-:W-:Y:S01]  /*16b0*/  IMAD R71, R3.reuse, -0x10, -R60 ;  /* 0xfffffff003477824 */ /* 0x040fe200078e0a3c */
[----:B------:R-:W-:Y:S01]  /*16c0*/  USHF.L.U32 UR4, UR5, 0x3, URZ ;  /* 0x0000000305047899 */ /* 0x000fe2000800063f */
[----:B------:R-:W-:Y:S01]  /*16d0*/  SHF.R.S32.HI R63, RZ, 0x1f, R62 ;  /* 0x0000001fff3f7819 */ /* 0x000fe2000001143e */
[----:B------:R-:W-:Y:S01]  /*16e0*/  IMAD.WIDE R60, R3, 0x10, R60 ;  /* 0x00000010033c7825 */ /* 0x000fe200078e023c */
[----:B------:R-:W-:Y:S01]  /*16f0*/  UIADD3 UR5, UR41, 0x180, URZ ;  /* 0x0000018029057890 */ /* 0x000fe2000fffe03f */
[----:B------:R-:W1:Y:S01]  /*1700*/  LDC R69, c[0x0][0x600] ;  /* 0x00018000ff457b82 */ /* 0x000e620000000800 */
[----:B------:R-:W-:Y:S01]  /*1710*/  UIADD3 UR6, UR41, 0x1c180, URZ ;  /* 0x0001c18029067890 */ /* 0x000fe2000fffe03f */
[----:B------:R-:W-:Y:S01]  /*1720*/  IMAD.MOV.U32 R3, RZ, RZ, -0x1 ;  /* 0xffffffffff037424 */ /* 0x000fe200078e00ff */
[----:B------:R-:W-:Y:S01]  /*1730*/  USHF.R.U32.HI UR5, URZ, 0x4, UR5 ;  /* 0x000000043f057899 */ /* 0x000fe20008011605 */
[----:B------:R-:W-:Y:S01]  /*1740*/  VIADD R71, R71, UR8 ;  /* 0x0000000847477c36 */ /* 0x000fe20008000000 */
[----:B------:R-:W-:-:S02]  /*1750*/  USHF.R.U32.HI UR6, URZ, 0x4, UR6 ;  /* 0x000000043f067899 */ /* 0x000fc40008011606 */
[-C--:B---3--:R-:W-:Y:S01]  /*1760*/  SHF.L.U32 R3, R3, R66.reuse, RZ ;  /* 0x0000004203037219 */ /* 0x088fe200000006ff */
[----:B------:R-:W-:Y:S01]  /*1770*/  UIADD3 UR48, UR41, 0x80, URZ ;  /* 0x0000008029307890 */ /* 0x000fe2000fffe03f */
[C---:B----4-:R-:W-:Y:S01]  /*1780*/  SHF.L.U64.HI R65, R64.reuse, 0x3, R65 ;  /* 0x0000000340417819 */ /* 0x050fe20000010241 */
[----:B------:R-:W-:Y:S01]  /*1790*/  ULOP3.LUT UR4, UR4, 0x8, URZ, 0xc0, !UPT ;  /* 0x0000000804047892 */ /* 0x000fe2000f8ec03f */
[----:B------:R-:W-:Y:S01]  /*17a0*/  SHF.L.U32 R66, R5, R66, RZ ;  /* 0x0000004205427219 */ /* 0x000fe200000006ff */
[----:B------:R-:W-:Y:S01]  /*17b0*/  ULOP3.LUT UR5, UR5, 0x3fff, URZ, 0xc0, !UPT ;  /* 0x00003fff05057892 */ /* 0x000fe2000f8ec03f */
[----:B------:R-:W-:Y:S01]  /*17c0*/  IMAD.SHL.U32 R64, R64, 0x8, RZ ;  /* 0x0000000840407824 */ /* 0x000fe200078e00ff */
[----:B------:R-:W-:Y:S01]  /*17d0*/  ULOP3.LUT UR6, UR6, 0x3fff, URZ, 0xc0, !UPT ;  /* 0x00003fff06067892 */ /* 0x000fe2000f8ec03f */
[----:B------:R-:W-:Y:S01]  /*17e0*/  LOP3.LUT R70, RZ, R3, RZ, 0x33, !PT ;  /* 0x00000003ff467212 */ /* 0x000fe200078e33ff */
[----:B0-----:R-:W-:Y:S01]  /*17f0*/  IMAD R67, R4, -0x2, R67 ;  /* 0xfffffffe04437824 */ /* 0x001fe200078e0243 */
[----:B------:R-:W-:-:S02]  /*1800*/  UIADD3 UR42, -UR42, UR40, URZ ;  /* 0x000000282a2a7290 */ /* 0x000fc4000fffe13f */
[----:B------:R-:W-:Y:S02]  /*1810*/  ULEA UR43, UR43, UR48, 0x3 ;  /* 0x000000302b2b7291 */ /* 0x000fe4000f8e183f */
[----:B------:R-:W-:Y:S02]  /*1820*/  ULOP3.LUT UR49, UR4, 0x8, URZ, 0x3c, !UPT ;  /* 0x0000000804317892 */ /* 0x000fe4000f8e3c3f */
[----:B------:R-:W-:Y:S01]  /*1830*/  ULOP3.LUT UR44, UR4, 0x18, URZ, 0x3c, !UPT ;  /* 0x00000018042c7892 */ /* 0x000fe2000f8e3c3f */
[----:B-1----:R-:W-:Y:S01]  /*1840*/  VIADD R69, R69, 0xffffffff ;  /* 0xffffffff45457836 */ /* 0x002fe20000000000 */
[----:B------:R-:W-:Y:S02]  /*1850*/  ULOP3.LUT UR45, UR5, 0x10000, URZ, 0xfc, !UPT ;  /* 0x00010000052d7892 */ /* 0x000fe4000f8efc3f */
[----:B------:R-:W-:Y:S01]  /*1860*/  ULOP3.LUT UR46, UR6, 0x10000, URZ, 0xfc, !UPT ;  /* 0x00010000062e7892 */ /* 0x000fe2000f8efc3f */
[----:B--2---:R-:W-:-:S11]  /*1870*/  SHF.L.U64.HI R68, R6, 0x1, R0 ;  /* 0x0000000106447819 */ /* 0x004fd60000010200 */
.L_x_104:
[----:B------:R-:W-:-:S04]  /*1880*/  SHF.L.U32 R0, R75, 0x1f, RZ ;  /* 0x0000001f4b007819 */ /* 0x000fc800000006ff */
[----:B------:R-:W0:Y:S02]  /*1890*/  SYNCS.PHASECHK.TRANS64.TRYWAIT P0, [UR43+-0x8], R0 ;  /* 0xfffff800ff0075a7 */ /* 0x000e24000800016b */
[----:B01-345:R-:W-:Y:S05]  /*18a0*/  @!P0 BRA `(.L_x_19) ;  /* 0x0000004800908947 */ /* 0x03bfea0003800000 */
.L_x_129:
[----:B------:R-:W-:Y:S02]  /*18b0*/  ULDC UR4, c[0x0][0x28c] ;  /* 0x0000a30000047ab9 */ /* 0x000fe40000000800 */
[----:B------:R-:W-:-:S13]  /*18c0*/  ISETP.LT.AND P0, PT, RZ, UR4, PT ;  /* 0x00000004ff007c0c */ /* 0x000fda000bf01270 */
[----:B------:R-:W-:Y:S05]  /*18d0*/  @P0 BRA `(.L_x_20) ;  /* 0x0000000000400947 */ /* 0x000fea0003800000 */
[----:B0-----:R-:W-:Y:S01]  /*18e0*/  MOV R0, 0x0 ;  /* 0x0000000000007802 */ /* 0x001fe20000000f00 */
[----:B------:R-:W-:Y:S01]  /*18f0*/  ULDC.64 UR4, c[0x4][0x68] ;  /* 0x01001a0000047ab9 */ /* 0x000fe20000000a00 */
[----:B------:R-:W-:Y:S01]  /*1900*/  ULDC.64 UR6, c[0x4][0x8] ;  /* 0x0100020000067ab9 */ /* 0x000fe20000000a00 */
[----:B------:R-:W-:Y:S01]  /*1910*/  IMAD.U32 R4, RZ, RZ, UR4 ;  /* 0x00000004ff047e24 */ /* 0x000fe2000f8e00ff */
[----:B------:R0:W1:Y:S01]  /*1920*/  LDC.64 R14, c[0x4][R0] ;  /* 0x01000000000e7b82 */ /* 0x0000620000000a00 */
[----:B------:R-:W-:Y:S01]  /*1930*/  IMAD.U32 R5, RZ, RZ, UR5 ;  /* 0x00000005ff057e24 */ /* 0x000fe2000f8e00ff */
[----:B------:R-:W-:Y:S01]  /*1940*/  ULDC.64 UR4, c[0x4][0x70] ;  /* 0x01001c0000047ab9 */ /* 0x000fe20000000a00 */
[----:B------:R-:W-:Y:S02]  /*1950*/  IMAD.U32 R10, RZ, RZ, UR6 ;  /* 0x00000006ff0a7e24 */ /* 0x000fe4000f8e00ff */
[----:B------:R-:W-:Y:S02]  /*1960*/  IMAD.U32 R6, RZ, RZ, UR4 ;  /* 0x00000004ff067e24 */ /* 0x000fe4000f8e00ff */
[----:B------:R-:W-:-:S02]  /*1970*/  IMAD.U32 R7, RZ, RZ, UR5 ;  /* 0x00000005ff077e24 */ /* 0x000fc4000f8e00ff */
[----:B------:R-:W-:Y:S02]  /*1980*/  IMAD.U32 R11, RZ, RZ, UR7 ;  /* 0x00000007ff0b7e24 */ /* 0x000fe4000f8e00ff */
[----:B------:R-:W-:Y:S02]  /*1990*/  IMAD.MOV.U32 R8, RZ, RZ, 0x1e1 ;  /* 0x000001e1ff087424 */ /* 0x000fe400078e00ff */
[----:B------:R-:W-:Y:S02]  /*19a0*/  IMAD.MOV.U32 R12, RZ, RZ, 0x1 ;  /* 0x00000001ff0c7424 */ /* 0x000fe400078e00ff */
[----:B0-----:R-:W-:-:S07]  /*19b0*/  IMAD.MOV.U32 R13, RZ, RZ, RZ ;  /* 0x000000ffff0d7224 */ /* 0x001fce00078e00ff */
[----:B------:R-:W-:-:S07]  /*19c0*/  LEPC R20, `(.L_x_20) ;  /* 0x000000001014794e */ /* 0x000fce0000000000 */
[----:B-1---5:R-:W-:Y:S05]  /*19d0*/  CALL.ABS.NOINC R14 ;  /* 0x000000000e007343 */ /* 0x022fea0003c00000 */
.L_x_20:
[----:B------:R-:W-:-:S13]  /*19e0*/  ISETP.NE.AND P0, PT, R74, 0x3, PT ;  /* 0x000000034a00780c */ /* 0x000fda0003f05270 */
[----:B------:R-:W-:Y:S05]  /*19f0*/  @!P0 BRA `(.L_x_21) ;  /* 0x0000000000048947 */ /* 0x000fea0003800000 */
[----:B------:R-:W-:Y:S01]  /*1a00*/  BPT.TRAP 0x1 ;  /* 0x000000040000795c */ /* 0x000fe20000300000 */
.L_x_21:
[----:B0-----:R-:W-:Y:S02]  /*1a10*/  IMAD.U32 R3, RZ, RZ, UR38 ;  /* 0x00000026ff037e24 */ /* 0x001fe4000f8e00ff */
[----:B------:R-:W-:-:S03]  /*1a20*/  IMAD.U32 R0, RZ, RZ, UR39 ;  /* 0x00000027ff007e24 */ /* 0x000fc6000f8e00ff */
[----:B------:R-:W-:Y:S02]  /*1a30*/  LEA R3, R3, UR41, 0x3 ;  /* 0x0000002903037c11 */ /* 0x000fe4000f8e18ff */
[----:B------:R-:W-:-:S04]  /*1a40*/  SHF.L.U32 R0, R0, 0x1f, RZ ;  /* 0x0000001f00007819 */ /* 0x000fc800000006ff */
[----:B------:R0:W1:Y:S01]  /*1a50*/  SYNCS.PHASECHK.TRANS64.TRYWAIT P1, [R3+URZ], R0 ;  /* 0x00000000030075a7 */ /* 0x000062000802017f */
[----:B------:R-:W-:Y:S05]  /*1a60*/  @!P0 BRA `(.L_x_22) ;  /* 0x0000000000048947 */ /* 0x000fea0003800000 */
[----:B------:R-:W-:Y:S01]  /*1a70*/  BPT.TRAP 0x1 ;  /* 0x000000040000795c */ /* 0x000fe20000300000 */
.L_x_22:
[----:B-1----:R-:W-:Y:S05]  /*1a80*/  @P1 BRA `(.L_x_23) ;  /* 0x0000000000081947 */ /* 0x002fea0003800000 */
[----:B------:R-:W1:Y:S02]  /*1a90*/  SYNCS.PHASECHK.TRANS64.TRYWAIT P1, [R3+URZ], R0 ;  /* 0x00000000030075a7 */ /* 0x000e64000802017f */
[----:B-1----:R-:W-:Y:S05]  /*1aa0*/  @!P1 BRA `(.L_x_24) ;  /* 0x0000004800289947 */ /* 0x002fea0003800000 */
.L_x_23:
[----:B------:R-:W-:Y:S05]  /*1ab0*/  WARPSYNC.ALL ;  /* 0x0000000000007948 */ /* 0x000fea0003800000 */
[----:B------:R-:W-:Y:S01]  /*1ac0*/  ULEA UR8, UR38, UR45, 0xa ;  /* 0x0000002d26087291 */ /* 0x000fe2000f8e503f */
[----:B------:R-:W-:Y:S01]  /*1ad0*/  WARPGROUP.ARRIVE ;  /* 0x00000000000079c5 */ /* 0x000fe20000000000 */
[----:B------:R-:W-:Y:S01]  /*1ae0*/  ULEA UR9, UR38, UR46, 0xa ;  /* 0x0000002e26097291 */ /* 0x000fe2000f8e503f */
[----:B01----:R-:W-:Y:S01]  /*1af0*/  IMAD.U32 R0, RZ, RZ, UR42 ;  /* 0x0000002aff007e24 */ /* 0x003fe2000f8e00ff */
[----:B------:R-:W-:Y:S01]  /*1b00*/  UMOV UR5, 0x40000040 ;  /* 0x4000004000057882 */ /* 0x000fe20000000000 */
[----:B------:R-:W-:-:S02]  /*1b10*/  UMOV UR7, 0x40000040 ;  /* 0x4000004000077882 */ /* 0x000fc40000000000 */
[----:B------:R-:W-:Y:S01]  /*1b20*/  UMOV UR4, UR8 ;  /* 0x0000000800047c82 */ /* 0x000fe20008000000 */
[----:B------:R-:W-:Y:S01]  /*1b30*/  ISETP.GE.AND P1, PT, R0, 0x1, PT ;  /* 0x000000010000780c */ /* 0x000fe20003f26270 */
[----:B------:R-:W-:Y:S02]  /*1b40*/  UMOV UR6, UR9 ;  /* 0x0000000900067c82 */ /* 0x000fe40008000000 */
[----:B------:R-:W-:Y:S01]  /*1b50*/  HGMMA.64x64x16.F32.BF16 R24, gdesc[UR4], RZ, !UPT, gsb0 ;  /* 0x00e00000041879f0 */ /* 0x000fe2000c0018ff */
[----:B------:R-:W-:Y:S02]  /*1b60*/  UIADD3 UR4, UR8, 0x2, URZ ;  /* 0x0000000208047890 */ /* 0x000fe4000fffe03f */
[----:B------:R-:W-:Y:S01]  /*1b70*/  UIADD3 UR6, UR9, 0x2, URZ ;  /* 0x0000000209067890 */ /* 0x000fe2000fffe03f */
[----:B------:R-:W-:Y:S01]  /*1b80*/  UMOV UR5, 0x40000040 ;  /* 0x4000004000057882 */ /* 0x000fe20000000000 */
[----:B------:R-:W-:Y:S01]  /*1b90*/  UMOV UR7, 0x40000040 ;  /* 0x4000004000077882 */ /* 0x000fe20000000000 */
[----:B------:R-:W-:-:S02]  /*1ba0*/  WARPGROUP.DEPBAR.LE gsb0, 0x0 ;  /* 0x00008000000079c5 */ /* 0x000fc40000010000 */
[----:B------:R-:W-:-:S06]  /*1bb0*/  WARPGROUP.ARRIVE ;  /* 0x00000000000079c5 */ /* 0x000fcc0000000000 */
[----:B------:R-:W-:Y:S01]  /*1bc0*/  HGMMA.64x64x16.F32.BF16 R24, gdesc[UR4], R24, gsb0 ;  /* 0x00e00000041879f0 */ /* 0x000fe20008001818 */
[----:B------:R-:W-:Y:S02]  /*1bd0*/  UIADD3 UR4, UR8, 0x4, URZ ;  /* 0x0000000408047890 */ /* 0x000fe4000fffe03f */
[----:B------:R-:W-:Y:S01]  /*1be0*/  UIADD3 UR6, UR9, 0x4, URZ ;  /* 0x0000000409067890 */ /* 0x000fe2000fffe03f */
[----:B------:R-:W-:Y:S01]  /*1bf0*/  UMOV UR5, 0x40000040 ;  /* 0x4000004000057882 */ /* 0x000fe20000000000 */
[----:B------:R-:W-:Y:S01]  /*1c00*/  UMOV UR7, 0x40000040 ;  /* 0x4000004000077882 */ /* 0x000fe20000000000 */
[----:B------:R-:W-:Y:S02]  /*1c10*/  WARPGROUP.DEPBAR.LE gsb0, 0x0 ;  /* 0x00008000000079c5 */ /* 0x000fe40000010000 */
        /* <DEDUP_REMOVED lines=36> */
[----:B------:R-:W-:Y:S03]  /*1e60*/  HGMMA.64x64x16.F32.BF16 R24, gdesc[UR4], R24, gsb0 ;  /* 0x00e00000041879f0 */ /* 0x000fe60008001818 */
[----:B------:R-:W-:Y:S02]  /*1e70*/  WARPGROUP.DEPBAR.LE gsb0, 0x0 ;  /* 0x00008000000079c5 */ /* 0x000fe40000010000 */
[----:B------:R-:W-:Y:S05]  /*1e80*/  @!P1 BRA `(.L_x_25) ;  /* 0x0000000400849947 */ /* 0x000fea0003800000 */
[----:B------:R-:W-:Y:S01]  /*1e90*/  UIADD3 UR8, UR38, 0x1, URZ ;  /* 0x0000000126087890 */ /* 0x000fe2000fffe03f */
[----:B------:R-:W-:Y:S02]  /*1ea0*/  IMAD.U32 R0, RZ, RZ, UR42 ;  /* 0x0000002aff007e24 */ /* 0x000fe4000f8e00ff */
[----:B------:R-:W-:Y:S01]  /*1eb0*/  IMAD.U32 R3, RZ, RZ, UR38 ;  /* 0x00000026ff037e24 */ /* 0x000fe2000f8e00ff */
[----:B------:R-:W-:-:S04]  /*1ec0*/  UISETP.NE.AND UP0, UPT, UR8, 0x7, UPT ;  /* 0x000000070800788c */ /* 0x000fc8000bf05270 */
[----:B------:R-:W-:Y:S02]  /*1ed0*/  USEL UR4, URZ, 0x1, UP0 ;  /* 0x000000013f047887 */ /* 0x000fe40008000000 */
[----:B------:R-:W-:Y:S02]  /*1ee0*/  USEL UR8, UR8, URZ, UP0 ;  /* 0x0000003f08087287 */ /* 0x000fe40008000000 */
[----:B------:R-:W-:-:S06]  /*1ef0*/  ULOP3.LUT UR4, UR39, UR4, URZ, 0x3c, !UPT ;  /* 0x0000000427047292 */ /* 0x000fcc000f8e3c3f */
[----:B------:R-:W-:-:S07]  /*1f00*/  IMAD.U32 R6, RZ, RZ, UR4 ;  /* 0x00000004ff067e24 */ /* 0x000fce000f8e00ff */
.L_x_32:
[----:B------:R-:W-:Y:S05]  /*1f10*/  @!P0 BRA `(.L_x_26) ;  /* 0x0000000000048947 */ /* 0x000fea0003800000 */
[----:B------:R-:W-:Y:S01]  /*1f20*/  BPT.TRAP 0x1 ;  /* 0x000000040000795c */ /* 0x000fe20000300000 */
.L_x_26:
[----:B------:R-:W-:Y:S01]  /*1f30*/  ULEA UR4, UR8, UR41, 0x3 ;  /* 0x0000002908047291 */ /* 0x000fe2000f8e183f */
[----:B------:R-:W-:-:S08]  /*1f40*/  SHF.L.U32 R4, R6, 0x1f, RZ ;  /* 0x0000001f06047819 */ /* 0x000fd000000006ff */
[----:B------:R0:W1:Y:S01]  /*1f50*/  SYNCS.PHASECHK.TRANS64.TRYWAIT P1, [UR4], R4 ;  /* 0x00000004ff0075a7 */ /* 0x0000620008020144 */
[----:B------:R-:W-:Y:S05]  /*1f60*/  @!P0 BRA `(.L_x_27) ;  /* 0x0000000000048947 */ /* 0x000fea0003800000 */
[----:B------:R-:W-:Y:S01]  /*1f70*/  BPT.TRAP 0x1 ;  /* 0x000000040000795c */ /* 0x000fe20000300000 */
.L_x_27:
[----:B-1----:R-:W-:Y:S05]  /*1f80*/  @P1 BRA `(.L_x_28) ;  /* 0x0000000000081947 */ /* 0x002fea0003800000 */
[----:B------:R-:W1:Y:S02]  /*1f90*/  SYNCS.PHASECHK.TRANS64.TRYWAIT P1, [UR4], R4 ;  /* 0x00000004ff0075a7 */ /* 0x000e640008020144 */
[----:B-1----:R-:W-:Y:S05]  /*1fa0*/  @!P1 BRA `(.L_x_29) ;  /* 0x0000004000fc9947 */ /* 0x002fea0003800000 */
.L_x_28:
[----:B------:R-:W-:Y:S01]  /*1fb0*/  ULEA UR9, UR8, UR45, 0xa ;  /* 0x0000002d08097291 */ /* 0x000fe2000f8e503f */
[----:B------:R-:W-:Y:S01]  /*1fc0*/  WARPGROUP.ARRIVE ;  /* 0x00000000000079c5 */ /* 0x000fe20000000000 */
[----:B------:R-:W-:Y:S01]  /*1fd0*/  ULEA UR10, UR8, UR46, 0xa ;  /* 0x0000002e080a7291 */ /* 0x000fe2000f8e503f */
[----:B------:R-:W-:Y:S01]  /*1fe0*/  UMOV UR5, 0x40000040 ;  /* 0x4000004000057882 */ /* 0x000fe20000000000 */
[----:B------:R-:W-:-:S03]  /*1ff0*/  UMOV UR7, 0x40000040 ;  /* 0x4000004000077882 */ /* 0x000fc60000000000 */
[----:B------:R-:W-:Y:S02]  /*2000*/  UMOV UR4, UR9 ;  /* 0x0000000900047c82 */ /* 0x000fe40008000000 */
[----:B------:R-:W-:Y:S02]  /*2010*/  UMOV UR6, UR10 ;  /* 0x0000000a00067c82 */ /* 0x000fe40008000000 */
[----:B------:R-:W-:Y:S01]  /*2020*/  HGMMA.64x64x16.F32.BF16 R24, gdesc[UR4], R24, gsb0 ;  /* 0x00e00000041879f0 */ /* 0x000fe20008001818 */
        /* <DEDUP_REMOVED lines=51> */
[----:B------:R-:W-:Y:S01]  /*2360*/  BPT.TRAP 0x1 ;  /* 0x000000040000795c */ /* 0x000fe20000300000 */
.L_x_30:
[----:B------:R-:W-:-:S13]  /*2370*/  ISETP.NE.AND P1, PT, R57, RZ, PT ;  /* 0x000000ff3900720c */ /* 0x000fda0003f25270 */
[----:B01----:R-:W-:-:S05]  /*2380*/  @P1 LEA R4, R3, UR41, 0x3 ;  /* 0x0000002903041c11 */ /* 0x003fca000f8e18ff */
[----:B------:R-:W-:-:S05]  /*2390*/  @P1 VIADD R5, R4, 0x38 ;  /* 0x0000003804051836 */ /* 0x000fca0000000000 */
[----:B------:R-:W-:-:S04]  /*23a0*/  @P1 PRMT R5, R56, 0x654, R5 ;  /* 0x0000065438051816 */ /* 0x000fc80000000005 */
[----:B------:R0:W-:Y:S01]  /*23b0*/  @P1 SYNCS.ARRIVE.TRANS64.RED.A1T0 RZ, [R5+URZ], RZ ;  /* 0x000000ff05ff19a7 */ /* 0x0001e2000810043f */
[----:B------:R-:W-:-:S13]  /*23c0*/  ISETP.GT.U32.AND P1, PT, R23, 0x1, PT ;  /* 0x000000011700780c */ /* 0x000fda0003f24070 */
[----:B0-----:R-:W-:Y:S05]  /*23d0*/  @P1 BRA `(.L_x_31) ;  /* 0x0000000000041947 */ /* 0x001fea0003800000 */
[----:B------:R-:W-:Y:S01]  /*23e0*/  BPT.TRAP 0x1 ;  /* 0x000000040000795c */ /* 0x000fe20000300000 */
.L_x_31:
[----:B------:R-:W-:Y:S01]  /*23f0*/  UIADD3 UR8, UR8, 0x1, URZ ;  /* 0x0000000108087890 */ /* 0x000fe2000fffe03f */
[C---:B------:R-:W-:Y:S01]  /*2400*/  ISETP.GT.AND P2, PT, R0.reuse, 0x1, PT ;  /* 0x000000010000780c */ /* 0x040fe20003f44270 */
[----:B------:R-:W-:Y:S02]  /*2410*/  VIADD R3, R3, 0x1 ;  /* 0x0000000103037836 */ /* 0x000fe40000000000 */
[----:B------:R-:W-:Y:S01]  /*2420*/  UISETP.NE.AND UP0, UPT, UR8, 0x7, UPT ;  /* 0x000000070800788c */ /* 0x000fe2000bf05270 */
[----:B------:R-:W-:Y:S02]  /*2430*/  VIADD R0, R0, 0xffffffff ;  /* 0xffffffff00007836 */ /* 0x000fe40000000000 */
[C---:B------:R-:W-:Y:S01]  /*2440*/  ISETP.NE.AND P1, PT, R3.reuse, 0x7, PT ;  /* 0x000000070300780c */ /* 0x040fe20003f25270 */
[----:B------:R-:W-:Y:S02]  /*2450*/  USEL UR4, URZ, 0x1, UP0 ;  /* 0x000000013f047887 */ /* 0x000fe40008000000 */
[----:B------:R-:W-:Y:S01]  /*2460*/  USEL UR8, UR8, URZ, UP0 ;  /* 0x0000003f08087287 */ /* 0x000fe20008000000 */
[----:B------:R-:W-:-:S03]  /*2470*/  SEL R3, R3, RZ, P1 ;  /* 0x000000ff03037207 */ /* 0x000fc60000800000 */
[----:B------:R-:W-:Y:S01]  /*2480*/  LOP3.LUT R6, R6, UR4, RZ, 0x3c, !PT ;  /* 0x0000000406067c12 */ /* 0x000fe2000f8e3cff */
[----:B------:R-:W-:Y:S07]  /*2490*/  @P2 BRA `(.L_x_32) ;  /* 0xfffffff8009c2947 */ /* 0x000fee000383ffff */
.L_x_25:
[----:B------:R-:W0:Y:S01]  /*24a0*/  LDC R0, c[0x0][0x28c] ;  /* 0x0000a300ff007b82 */ /* 0x000e220000000800 */
[----:B------:R-:W-:-:S04]  /*24b0*/  IMAD.U32 R3, RZ, RZ, UR49 ;  /* 0x00000031ff037e24 */ /* 0x000fc8000f8e00ff */
[----:B------:R1:W-:Y:S01]  /*24c0*/  SYNCS.ARRIVE.TRANS64.A1T0 RZ, [R3+UR48], RZ ;  /* 0x000000ff03ff79a7 */ /* 0x0003e20008100030 */
[----:B0-----:R-:W-:-:S13]  /*24d0*/  ISETP.GE.AND P1, PT, R0, 0x1, PT ;  /* 0x000000010000780c */ /* 0x001fda0003f26270 */
[----:B-1----:R-:W-:Y:S05]  /*24e0*/  @!P1 BRA `(.L_x_33) ;  /* 0x0000000000509947 */ /* 0x002fea0003800000 */
[----:B------:R-:W-:Y:S05]  /*24f0*/  @!P0 BRA `(.L_x_34) ;  /* 0x0000000000048947 */ /* 0x000fea0003800000 */
[----:B------:R-:W-:Y:S01]  /*2500*/  BPT.TRAP 0x1 ;  /* 0x000000040000795c */ /* 0x000fe20000300000 */
.L_x_34:
[----:B------:R-:W-:Y:S01]  /*2510*/  ISETP.NE.AND P0, PT, R57, RZ, PT ;  /* 0x000000ff3900720c */ /* 0x000fe20003f05270 */
[----:B------:R-:W-:Y:S01]  /*2520*/  BSSY B0, `(.L_x_35) ;  /* 0x000000e000007945 */ /* 0x000fe20003800000 */
[----:B------:R-:W-:-:S11]  /*2530*/  ISETP.GT.U32.AND P1, PT, R23, 0x1, PT ;  /* 0x000000011700780c */ /* 0x000fd60003f24070 */
[----:B------:R-:W-:Y:S05]  /*2540*/  @!P0 BRA `(.L_x_36) ;  /* 0x00000000002c8947 */ /* 0x000fea0003800000 */
[----:B------:R-:W-:-:S04]  /*2550*/  UIADD3 UR6, UR38, UR42, URZ ;  /* 0x0000002a26067290 */ /* 0x000fc8000fffe03f */
[----:B------:R-:W-:-:S04]  /*2560*/  UIMAD.WIDE.U32 UR4, UR6, 0x24924925, URZ ;  /* 0x24924925060478a5 */ /* 0x000fc8000f8e003f */
[----:B------:R-:W-:-:S04]  /*2570*/  UIADD3 UR4, UR6, -UR5, URZ ;  /* 0x8000000506047290 */ /* 0x000fc8000fffe03f */
[----:B------:R-:W-:-:S04]  /*2580*/  ULEA.HI UR4, UR4, UR5, URZ, 0x1f ;  /* 0x0000000504047291 */ /* 0x000fc8000f8ff83f */
[----:B------:R-:W-:-:S04]  /*2590*/  USHF.R.U32.HI UR4, URZ, 0x2, UR4 ;  /* 0x000000023f047899 */ /* 0x000fc80008011604 */
[----:B------:R-:W-:-:S04]  /*25a0*/  UIMAD UR4, UR4, -0x7, UR6 ;  /* 0xfffffff9040478a4 */ /* 0x000fc8000f8e0206 */
[----:B------:R-:W-:-:S04]  /*25b0*/  ULEA UR4, UR4, UR41, 0x3 ;  /* 0x0000002904047291 */ /* 0x000fc8000f8e183f */
[----:B------:R-:W-:-:S06]  /*25c0*/  UIADD3 UR4, UR4, 0x38, URZ ;  /* 0x0000003804047890 */ /* 0x000fcc000fffe03f */
[----:B------:R-:W-:-:S05]  /*25d0*/  IMAD.U32 R3, RZ, RZ, UR4 ;  /* 0x00000004ff037e24 */ /* 0x000fca000f8e00ff */
[----:B------:R-:W-:-:S04]  /*25e0*/  PRMT R0, R56, 0x654, R3 ;  /* 0x0000065438007816 */ /* 0x000fc80000000003 */
[----:B------:R0:W-:Y:S03]  /*25f0*/  SYNCS.ARRIVE.TRANS64.RED.A1T0 RZ, [R0+URZ], RZ ;  /* 0x000000ff00ff79a7 */ /* 0x0001e6000810043f */
.L_x_36:
[----:B------:R-:W-:Y:S05]  /*2600*/  BSYNC B0 ;  /* 0x0000000000007941 */ /* 0x000fea0003800000 */
.L_x_35:
[----:B------:R-:W-:Y:S05]  /*2610*/  @P1 BRA `(.L_x_33) ;  /* 0x0000000000041947 */ /* 0x000fea0003800000 */
[----:B------:R-:W-:Y:S01]  /*2620*/  BPT.TRAP 0x1 ;  /* 0x000000040000795c */ /* 0x000fe20000300000 */
.L_x_33:
[----:B0-----:R-:W-:Y:S01]  /*2630*/  SHF.L.U32 R0, R75, 0x1f, RZ ;  /* 0x0000001f4b007819 */ /* 0x001fe200000006ff */
[----:B------:R-:W-:Y:S01]  /*2640*/  UISETP.GE.U32.AND UP1, UPT, UR47, 0x7, UPT ;  /* 0x000000072f00788c */ /* 0x000fe2000bf26070 */
[----:B------:R-:W-:Y:S01]  /*2650*/  SHF.R.S32.HI R9, RZ, 0x1f, R19 ;  /* 0x0000001fff097819 */ /* 0x000fe20000011413 */
[----:B------:R-:W-:Y:S01]  /*2660*/  UIADD3 UR38, UR38, UR47, URZ ;  /* 0x0000002f26267290 */ /* 0x000fe2000fffe03f */
[----:B------:R-:W0:Y:S03]  /*2670*/  SYNCS.PHASECHK.TRANS64.TRYWAIT P0, [UR43+0x8], R0 ;  /* 0x00000800ff0075a7 */ /* 0x000e26000800016b */
[----:B------:R-:W-:-:S04]  /*2680*/  UISETP.GT.U32.AND UP0, UPT, UR38, 0x6, UPT ;  /* 0x000000062600788c */ /* 0x000fc8000bf04070 */
[----:B------:R-:W-:Y:S02]  /*2690*/  UISETP.LT.U32.AND UP0, UPT, UR47, 0x7, UP0 ;  /* 0x000000072f00788c */ /* 0x000fe40008701070 */
[----:B------:R-:W-:Y:S02]  /*26a0*/  @UP1 UIMAD.WIDE.U32 UR4, UR38, 0x24924925, URZ ;  /* 0x24924925260418a5 */ /* 0x000fe4000f8e003f */
[----:B------:R-:W-:Y:S02]  /*26b0*/  USEL UR6, URZ, 0x1, !UP0 ;  /* 0x000000013f067887 */ /* 0x000fe4000c000000 */
[----:B------:R-:W-:Y:S02]  /*26c0*/  @UP1 UIADD3 UR4, UR38, -UR5, URZ ;  /* 0x8000000526041290 */ /* 0x000fe4000fffe03f */
[----:B------:R-:W-:Y:S02]  /*26d0*/  ULOP3.LUT UR39, UR39, UR6, URZ, 0x3c, !UPT ;  /* 0x0000000627277292 */ /* 0x000fe4000f8e3c3f */
[----:B------:R-:W-:-:S04]  /*26e0*/  @UP1 ULEA.HI UR4, UR4, UR5, URZ, 0x1f ;  /* 0x0000000504041291 */ /* 0x000fc8000f8ff83f */
[----:B------:R-:W-:-:S04]  /*26f0*/  @UP1 USHF.R.U32.HI UR4, URZ, 0x2, UR4 ;  /* 0x000000023f041899 */ /* 0x000fc80008011604 */
[----:B------:R-:W-:Y:S01]  /*2700*/  @UP1 ULOP3.LUT UR39, UR39, 0x1, UR4, 0x78, !UPT ;  /* 0x0000000127271892 */ /* 0x000fe2000f8e7804 */
[----:B0-----:R-:W-:Y:S11]  /*2710*/  @!P0 BRA `(.L_x_37) ;  /* 0x0000003c00388947 */ /* 0x001ff60003800000 */
.L_x_130:
[----:B------:R-:W-:Y:S01]  /*2720*/  ULDC.64 UR4, c[0x0][0x5d0] ;  /* 0x0001740000047ab9 */ /* 0x000fe20000000a00 */
[----:B------:R-:W-:Y:S01]  /*2730*/  ULDC UR6, c[0x0][0x284] ;  /* 0x0000a10000067ab9 */ /* 0x000fe20000000800 */
[----:B0-----:R-:W-:Y:S02]  /*2740*/  IMAD R0, R9, UR4, RZ ;  /* 0x0000000409007c24 */ /* 0x001fe4000f8e02ff */
[----:B------:R-:W-:Y:S02]  /*2750*/  IMAD.SHL.U32 R12, R18, 0x40, RZ ;  /* 0x00000040120c7824 */ /* 0x000fe400078e00ff */
[C---:B------:R-:W-:Y:S02]  /*2760*/  IMAD R3, R19.reuse, UR5, R0 ;  /* 0x0000000513037c24 */ /* 0x040fe4000f8e0200 */
[----:B------:R-:W-:Y:S01]  /*2770*/  IMAD.SHL.U32 R0, R22, 0x40, RZ ;  /* 0x0000004016007824 */ /* 0x000fe200078e00ff */
[----:B------:R-:W-:Y:S01]  /*2780*/  SHF.R.S32.HI R13, RZ, 0x1f, R12 ;  /* 0x0000001fff0d7819 */ /* 0x000fe2000001140c */
[----:B------:R-:W-:Y:S01]  /*2790*/  IMAD.WIDE.U32 R4, R19, UR4, R62 ;  /* 0x0000000413047c25 */ /* 0x000fe2000f8e003e */
[----:B------:R-:W-:-:S02]  /*27a0*/  ULDC.64 UR4, c[0x0][0x5c8] ;  /* 0x0001720000047ab9 */ /* 0x000fc40000000a00 */
[----:B------:R-:W-:Y:S01]  /*27b0*/  ISETP.GE.AND P0, PT, R0, UR6, PT ;  /* 0x0000000600007c0c */ /* 0x000fe2000bf06270 */
[----:B------:R-:W-:Y:S01]  /*27c0*/  ULDC UR6, c[0x0][0x288] ;  /* 0x0000a20000067ab9 */ /* 0x000fe20000000800 */
[----:B------:R-:W-:Y:S01]  /*27d0*/  IADD3 R4, P1, R12, R4, RZ ;  /* 0x000000040c047210 */ /* 0x000fe20007f3e0ff */
[----:B------:R-:W-:Y:S01]  /*27e0*/  IMAD.WIDE R20, R22, 0x40, R60 ;  /* 0x0000004016147825 */ /* 0x000fe200078e023c */
[----:B------:R-:W-:Y:S02]  /*27f0*/  ISETP.GE.OR P0, PT, R12, UR6, P0 ;  /* 0x000000060c007c0c */ /* 0x000fe40008706670 */
[----:B------:R-:W-:Y:S01]  /*2800*/  IADD3.X R5, R13, R5, R3, P1, !PT ;  /* 0x000000050d057210 */ /* 0x000fe20000ffe403 */
[----:B------:R-:W-:-:S04]  /*2810*/  IMAD R7, R21, UR4, RZ ;  /* 0x0000000415077c24 */ /* 0x000fc8000f8e02ff */
[C---:B------:R-:W-:Y:S02]  /*2820*/  IMAD R7, R20.reuse, UR5, R7 ;  /* 0x0000000514077c24 */ /* 0x040fe4000f8e0207 */
[----:B------:R-:W-:-:S04]  /*2830*/  IMAD.WIDE.U32 R72, R20, UR4, R4 ;  /* 0x0000000414487c25 */ /* 0x000fc8000f8e0004 */
[----:B------:R-:W-:Y:S05]  /*2840*/  @P0 BRA `(.L_x_38) ;  /* 0x0000002000580947 */ /* 0x000fea0003800000 */
[----:B-----5:R-:W-:Y:S01]  /*2850*/  FSETP.NEU.AND P0, PT, R59, RZ, PT ;  /* 0x000000ff3b00720b */ /* 0x020fe20003f0d000 */
[----:B------:R-:W-:Y:S01]  /*2860*/  IMAD.IADD R18, R67, 0x1, -R12 ;  /* 0x0000000143127824 */ /* 0x000fe200078e0a0c */
[----:B------:R-:W-:Y:S01]  /*2870*/  BSSY B0, `(.L_x_38) ;  /* 0x0000213000007945 */ /* 0x000fe20003800000 */
[----:B------:R-:W-:Y:S02]  /*2880*/  IMAD.IADD R0, R71, 0x1, -R0 ;  /* 0x0000000147007824 */ /* 0x000fe400078e0a00 */
[----:B------:R-:W-:Y:S01]  /*2890*/  IMAD.IADD R7, R73, 0x1, R7 ;  /* 0x0000000149077824 */ /* 0x000fe200078e0207 */
[----:B------:R-:W-:-:S04]  /*28a0*/  ISETP.GT.AND P2, PT, R18, RZ, PT ;  /* 0x000000ff1200720c */ /* 0x000fc80003f44270 */
[----:B------:R-:W-:-:S03]  /*28b0*/  ISETP.GT.AND P1, PT, R0, RZ, P2 ;  /* 0x000000ff0000720c */ /* 0x000fc60001724270 */
[----:B------:R-:W-:Y:S10]  /*28c0*/  @!P0 BRA `(.L_x_39) ;  /* 0x0000001400dc8947 */ /* 0x000ff40003800000 */
[----:B------:R-:W0:Y:S01]  /*28d0*/  LDC.64 R76, c[0x0][0x5b8] ;  /* 0x00016e00ff4c7b82 */ /* 0x000e220000000a00 */
[----:B------:R-:W-:-:S07]  /*28e0*/  ULDC.64 UR4, c[0x0][0x5c0] ;  /* 0x0001700000047ab9 */ /* 0x000fce0000000a00 */
[----:B------:R-:W1:Y:S08]  /*28f0*/  LDC.64 R78, c[0x0][0x5b0] ;  /* 0x00016c00ff4e7b82 */ /* 0x000e700000000a00 */
[----:B------:R-:W2:Y:S01]  /*2900*/  LDC.64 R80, c[0x0][0x5a8] ;  /* 0x00016a00ff507b82 */ /* 0x000ea20000000a00 */
[-C--:B0-----:R-:W-:Y:S02]  /*2910*/  IMAD R6, R9, R76.reuse, RZ ;  /* 0x0000004c09067224 */ /* 0x081fe400078e02ff */
[----:B------:R-:W-:-:S04]  /*2920*/  IMAD.WIDE.U32 R4, R19, R76, R62 ;  /* 0x0000004c13047225 */ /* 0x000fc800078e003e */
[----:B------:R-:W-:Y:S01]  /*2930*/  IMAD R73, R19, R77, R6 ;  /* 0x0000004d13497224 */ /* 0x000fe200078e0206 */
[----:B------:R-:W-:Y:S01]  /*2940*/  IADD3 R8, P0, R12, R4, RZ ;  /* 0x000000040c087210 */ /* 0x000fe20007f1e0ff */
[----:B-1----:R-:W-:-:S03]  /*2950*/  IMAD R3, R21, R78, RZ ;  /* 0x0000004e15037224 */ /* 0x002fc600078e02ff */
[----:B------:R-:W-:Y:S01]  /*2960*/  IADD3.X R9, R13, R5, R73, P0, !PT ;  /* 0x000000050d097210 */ /* 0x000fe200007fe449 */
[C---:B------:R-:W-:Y:S02]  /*2970*/  IMAD R77, R20.reuse, R79, R3 ;  /* 0x0000004f144d7224 */ /* 0x040fe400078e0203 */
[----:B------:R-:W-:-:S04]  /*2980*/  IMAD.WIDE.U32 R4, R20, R78, R8 ;  /* 0x0000004e14047225 */ /* 0x000fc800078e0008 */
[----:B------:R-:W-:Y:S01]  /*2990*/  IMAD.IADD R3, R5, 0x1, R77 ;  /* 0x0000000105037824 */ /* 0x000fe200078e024d */
[----:B--2---:R-:W-:-:S04]  /*29a0*/  LEA R10, P0, R4, R80, 0x1 ;  /* 0x00000050040a7211 */ /* 0x004fc800078008ff */
[----:B------:R-:W-:-:S05]  /*29b0*/  LEA.HI.X R11, R4, R81, R3, 0x1, P0 ;  /* 0x00000051040b7211 */ /* 0x000fca00000f0c03 */
[----:B------:R-:W2:Y:S01]  /*29c0*/  @P1 LDG.E.LTC128B.U16 R3, desc[UR36][R10.64] ;  /* 0x000000240a031981 */ /* 0x000ea2000c1e1520 */
[----:B------:R-:W-:Y:S01]  /*29d0*/  IMAD.WIDE.U32 R4, R20, R78, R12 ;  /* 0x0000004e14047225 */ /* 0x000fe200078e000c */
[----:B------:R-:W-:Y:S02]  /*29e0*/  BSSY B1, `(.L_x_40) ;  /* 0x0000015000017945 */ /* 0x000fe40003800000 */
[----:B------:R-:W-:-:S04]  /*29f0*/  IADD3 R14, P0, R62, R4, RZ ;  /* 0x000000043e0e7210 */ /* 0x000fc80007f1e0ff */
[----:B------:R-:W-:Y:S02]  /*2a00*/  IADD3.X R15, R63, R77, R5, P0, !PT ;  /* 0x0000004d3f0f7210 */ /* 0x000fe400007fe405 */
[----:B------:R-:W-:Y:S01]  /*2a10*/  LEA R6, P0, R72, UR4, 0x1 ;  /* 0x0000000448067c11 */ /* 0x000fe2000f8008ff */
[----:B------:R-:W-:-:S03]  /*2a20*/  IMAD.WIDE.U32 R14, R19, R76, R14 ;  /* 0x0000004c130e7225 */ /* 0x000fc600078e000e */
[----:B------:R-:W-:Y:S02]  /*2a30*/  LEA.HI.X R7, R72, UR5, R7, 0x1, P0 ;  /* 0x0000000548077c11 */ /* 0x000fe400080f0c07 */
[----:B------:R-:W-:-:S04]  /*2a40*/  ISETP.GT.AND P0, PT, R18, 0x1, PT ;  /* 0x000000011200780c */ /* 0x000fc80003f04270 */
[----:B------:R-:W-:Y:S01]  /*2a50*/  ISETP.GT.AND P3, PT, R0, RZ, P0 ;  /* 0x000000ff0000720c */ /* 0x000fe20000764270 */
[----:B--2---:R-:W-:-:S04]  /*2a60*/  IMAD.U32 R4, R3, 0x10000, RZ ;  /* 0x0001000003047824 */ /* 0x004fc800078e00ff */
[----:B------:R-:W-:Y:S01]  /*2a70*/  FMUL R5, R4, R59 ;  /* 0x0000003b04057220 */ /* 0x000fe20000400000 */
[----:B------:R-:W-:-:S03]  /*2a80*/  LEA R4, P4, R14, R80, 0x1 ;  /* 0x000000500e047211 */ /* 0x000fc600078808ff */
[----:B------:R-:W-:-:S05]  /*2a90*/  FFMA R5, R24, R58, R5 ;  /* 0x0000003a18057223 */ /* 0x000fca0000000005 */
[----:B------:R-:W-:Y:S01]  /*2aa0*/  F2FP.BF16.F32.PACK_AB R10, RZ, R5 ;  /* 0x00000005ff0a723e */ /* 0x000fe200000010ff */
[----:B------:R-:W-:-:S03]  /*2ab0*/  IMAD.IADD R5, R73, 0x1, R15 ;  /* 0x0000000149057824 */ /* 0x000fc600078e020f */
[----:B------:R-:W-:Y:S01]  /*2ac0*/  PRMT R11, R10, 0x7610, R11 ;  /* 0x000076100a0b7816 */ /* 0x000fe2000000000b */
[----:B------:R-:W-:Y:S01]  /*2ad0*/  IMAD.SHL.U32 R10, R78, 0x8, RZ ;  /* 0x000000084e0a7824 */ /* 0x000fe200078e00ff */
[----:B------:R-:W-:-:S03]  /*2ae0*/  LEA.HI.X R5, R14, R81, R5, 0x1, P4 ;  /* 0x000000510e057211 */ /* 0x000fc600020f0c05 */
[----:B------:R0:W-:Y:S02]  /*2af0*/  @P1 STG.E.U16 desc[UR36][R6.64], R11 ;  /* 0x0000000b06001986 */ /* 0x0001e4000c101524 */
[----:B0-----:R-:W-:Y:S01]  /*2b00*/  SHF.L.U64.HI R11, R78, 0x3, R79 ;  /* 0x000000034e0b7819 */ /* 0x001fe2000001024f */
[----:B------:R-:W-:Y:S06]  /*2b10*/  @!P3 BRA `(.L_x_41) ;  /* 0x000000000004b947 */ /* 0x000fec0003800000 */
[----:B------:R0:W5:Y:S02]  /*2b20*/  LDG.E.LTC128B.U16 R3, desc[UR36][R4.64+0x2] ;  /* 0x0000022404037981 */ /* 0x000164000c1e1520 */
.L_x_41:
[----:B------:R-:W-:Y:S05]  /*2b30*/  BSYNC B1 ;  /* 0x0000000000017941 */ /* 0x000fea0003800000 */
.L_x_40:
[----:B------:R-:W-:Y:S01]  /*2b40*/  IMAD.WIDE.U32 R10, R20, R78, R10 ;  /* 0x0000004e140a7225 */ /* 0x000fe200078e000a */
[----:B------:R-:W-:Y:S02]  /*2b50*/  ISETP.GT.AND P2, PT, R0, 0x8, P2 ;  /* 0x000000080000780c */ /* 0x000fe40001744270 */
[C---:B-----5:R-:W-:Y:S01]  /*2b60*/  PRMT R20, R3.reuse, 0x7610, R20 ;  /* 0x0000761003147816 */ /* 0x060fe20000000014 */
[----:B------:R-:W-:Y:S01]  /*2b70*/  IMAD.U32 R14, R3, 0x10000, RZ ;  /* 0x00010000030e7824 */ /* 0x000fe200078e00ff */
[----:B------:R-:W-:Y:S01]  /*2b80*/  IADD3 R8, P1, R8, R10, RZ ;  /* 0x0000000a08087210 */ /* 0x000fe20007f3e0ff */
[----:B------:R-:W-:Y:S02]  /*2b90*/  IMAD.IADD R77, R77, 0x1, R11 ;  /* 0x000000014d4d7824 */ /* 0x000fe400078e020b */
[----:B------:R-:W-:Y:S02]  /*2ba0*/  FMUL R14, R14, R59 ;  /* 0x0000003b0e0e7220 */ /* 0x000fe40000400000 */
[----:B------:R-:W-:-:S02]  /*2bb0*/  IMAD.X R9, R77, 0x1, R9, P1 ;  /* 0x000000014d097824 */ /* 0x000fc400008e0609 */
[----:B------:R-:W-:Y:S01]  /*2bc0*/  FFMA R25, R25, R58, R14 ;  /* 0x0000003a19197223 */ /* 0x000fe2000000000e */
[----:B------:R-:W-:-:S04]  /*2bd0*/  LEA R14, P1, R8, R80, 0x1 ;  /* 0x00000050080e7211 */ /* 0x000fc800078208ff */
[----:B------:R-:W-:Y:S02]  /*2be0*/  F2FP.BF16.F32.PACK_AB R25, RZ, R25 ;  /* 0x00000019ff19723e */ /* 0x000fe400000010ff */
[----:B------:R-:W-:-:S03]  /*2bf0*/  LEA.HI.X R15, R8, R81, R9, 0x1, P1 ;  /* 0x00000051080f7211 */ /* 0x000fc600008f0c09 */
[----:B------:R1:W-:Y:S04]  /*2c00*/  @P3 STG.E.U16 desc[UR36][R6.64+0x2], R25 ;  /* 0x0000021906003986 */ /* 0x0003e8000c101524 */
[----:B------:R-:W2:Y:S01]  /*2c10*/  @P2 LDG.E.LTC128B.U16 R20, desc[UR36][R14.64] ;  /* 0x000000240e142981 */ /* 0x000ea2000c1e1520 */
[----:B------:R-:W-:Y:S01]  /*2c20*/  IADD3 R12, P1, P3, R62, R10, R12 ;  /* 0x0000000a3e0c7210 */ /* 0x000fe20007b3e00c */
[----:B------:R-:W-:Y:S01]  /*2c30*/  BSSY B1, `(.L_x_42) ;  /* 0x0000011000017945 */ /* 0x000fe20003800000 */
[C---:B------:R-:W-:Y:S02]  /*2c40*/  SHF.L.U64.HI R11, R64.reuse, 0x1, R65 ;  /* 0x00000001400b7819 */ /* 0x040fe40000010241 */
[----:B------:R-:W-:Y:S02]  /*2c50*/  IADD3.X R13, R63, R77, R13, P1, P3 ;  /* 0x0000004d3f0d7210 */ /* 0x000fe40000fe640d */
[----:B------:R-:W-:-:S02]  /*2c60*/  LEA R10, P1, R64, R6, 0x1 ;  /* 0x00000006400a7211 */ /* 0x000fc400078208ff */
[----:B------:R-:W-:Y:S01]  /*2c70*/  ISETP.GT.AND P0, PT, R0, 0x8, P0 ;  /* 0x000000080000780c */ /* 0x000fe20000704270 */
[----:B------:R-:W-:-:S04]  /*2c80*/  IMAD.WIDE.U32 R12, R19, R76, R12 ;  /* 0x0000004c130c7225 */ /* 0x000fc800078e000c */
[----:B------:R-:W-:Y:S02]  /*2c90*/  IMAD.X R11, R11, 0x1, R7, P1 ;  /* 0x000000010b0b7824 */ /* 0x000fe400008e0607 */
[----:B------:R-:W-:Y:S02]  /*2ca0*/  IMAD.IADD R9, R73, 0x1, R13 ;  /* 0x0000000149097824 */ /* 0x000fe400078e020d */
[----:B--2---:R-:W-:-:S04]  /*2cb0*/  IMAD.U32 R8, R20, 0x10000, RZ ;  /* 0x0001000014087824 */ /* 0x004fc800078e00ff */
[----:B------:R-:W-:Y:S01]  /*2cc0*/  FMUL R3, R8, R59 ;  /* 0x0000003b08037220 */ /* 0x000fe20000400000 */
[----:B------:R-:W-:-:S03]  /*2cd0*/  LEA R8, P3, R12, R80, 0x1 ;  /* 0x000000500c087211 */ /* 0x000fc600078608ff */
[----:B------:R-:W-:Y:S01]  /*2ce0*/  FFMA R3, R26, R58, R3 ;  /* 0x0000003a1a037223 */ /* 0x000fe20000000003 */
[----:B------:R-:W-:-:S04]  /*2cf0*/  LEA.HI.X R9, R12, R81, R9, 0x1, P3 ;  /* 0x000000510c097211 */ /* 0x000fc800018f0c09 */
[----:B------:R-:W-:-:S05]  /*2d00*/  F2FP.BF16.F32.PACK_AB R3, RZ, R3 ;  /* 0x00000003ff03723e */ /* 0x000fca00000010ff */
[----:B------:R1:W-:Y:S01]  /*2d10*/  @P2 STG.E.U16 desc[UR36][R10.64], R3 ;  /* 0x000000030a002986 */ /* 0x0003e2000c101524 */
[----:B------:R-:W-:Y:S05]  /*2d20*/  @!P0 BRA `(.L_x_43) ;  /* 0x0000000000048947 */ /* 0x000fea0003800000 */
[----:B------:R2:W5:Y:S02]  /*2d30*/  LDG.E.LTC128B.U16 R20, desc[UR36][R8.64+0x2] ;  /* 0x0000022408147981 */ /* 0x000564000c1e1520 */
.L_x_43:
[----:B------:R-:W-:Y:S05]  /*2d40*/  BSYNC B1 ;  /* 0x0000000000017941 */ /* 0x000fea0003800000 */
.L_x_42:
[----:B-----5:R-:W-:Y:S01]  /*2d50*/  IMAD.U32 R12, R20, 0x10000, RZ ;  /* 0x00010000140c7824 */ /* 0x020fe200078e00ff */
[----:B------:R-:W-:Y:S01]  /*2d60*/  ISETP.GT.AND P1, PT, R18, 0x8, PT ;  /* 0x000000081200780c */ /* 0x000fe20003f24270 */
[----:B------:R-:W-:Y:S02]  /*2d70*/  BSSY B1, `(.L_x_44) ;  /* 0x0000008000017945 */ /* 0x000fe40003800000 */
[----:B------:R-:W-:Y:S01]  /*2d80*/  FMUL R12, R12, R59 ;  /* 0x0000003b0c0c7220 */ /* 0x000fe20000400000 */
[----:B------:R-:W-:-:S03]  /*2d90*/  ISETP.GT.AND P2, PT, R0, RZ, P1 ;  /* 0x000000ff0000720c */ /* 0x000fc60000f44270 */
[----:B------:R-:W-:-:S05]  /*2da0*/  FFMA R12, R27, R58, R12 ;  /* 0x0000003a1b0c7223 */ /* 0x000fca000000000c */
[----:B------:R-:W-:-:S05]  /*2db0*/  F2FP.BF16.F32.PACK_AB R12, RZ, R12 ;  /* 0x0000000cff0c723e */ /* 0x000fca00000010ff */
[----:B------:R3:W-:Y:S01]  /*2dc0*/  @P0 STG.E.U16 desc[UR36][R10.64+0x2], R12 ;  /* 0x0000020c0a000986 */ /* 0x0007e2000c101524 */
[----:B------:R-:W-:Y:S05]  /*2dd0*/  @!P2 BRA `(.L_x_45) ;  /* 0x000000000004a947 */ /* 0x000fea0003800000 */
[----:B------:R4:W5:Y:S02]  /*2de0*/  LDG.E.LTC128B.U16 R20, desc[UR36][R4.64+0x10] ;  /* 0x0000102404147981 */ /* 0x000964000c1e1520 */
.L_x_45:
[----:B------:R-:W-:Y:S05]  /*2df0*/  BSYNC B1 ;  /* 0x0000000000017941 */ /* 0x000fea0003800000 */
.L_x_44:
[----:B---3-5:R-:W-:Y:S01]  /*2e00*/  IMAD.U32 R12, R20, 0x10000, RZ ;  /* 0x00010000140c7824 */ /* 0x028fe200078e00ff */
[----:B------:R-:W-:Y:S01]  /*2e10*/  ISETP.GT.AND P0, PT, R18, 0x9, PT ;  /* 0x000000091200780c */ /* 0x000fe20003f04270 */
[----:B------:R-:W-:Y:S02]  /*2e20*/  BSSY B1, `(.L_x_46) ;  /* 0x0000008000017945 */ /* 0x000fe40003800000 */
[----:B-1----:R-:W-:Y:S01]  /*2e30*/  FMUL R3, R12, R59 ;  /* 0x0000003b0c037220 */ /* 0x002fe20000400000 */
[----:B------:R-:W-:-:S03]  /*2e40*/  ISETP.GT.AND P3, PT, R0, RZ, P0 ;  /* 0x000000ff0000720c */ /* 0x000fc60000764270 */
[----:B------:R-:W-:-:S05]  /*2e50*/  FFMA R3, R28, R58, R3 ;  /* 0x0000003a1c037223 */ /* 0x000fca0000000003 */
[----:B------:R-:W-:-:S05]  /*2e60*/  F2FP.BF16.F32.PACK_AB R3, RZ, R3 ;  /* 0x00000003ff03723e */ /* 0x000fca00000010ff */
[----:B------:R1:W-:Y:S01]  /*2e70*/  @P2 STG.E.U16 desc[UR36][R6.64+0x10], R3 ;  /* 0x0000100306002986 */ /* 0x0003e2000c101524 */
[----:B------:R-:W-:Y:S05]  /*2e80*/  @!P3 BRA `(.L_x_47) ;  /* 0x000000000004b947 */ /* 0x000fea0003800000 */
[----:B------:R3:W5:Y:S02]  /*2e90*/  LDG.E.LTC128B.U16 R20, desc[UR36][R4.64+0x12] ;  /* 0x0000122404147981 */ /* 0x000764000c1e1520 */
.L_x_47:
[----:B------:R-:W-:Y:S05]  /*2ea0*/  BSYNC B1 ;  /* 0x0000000000017941 */ /* 0x000fea0003800000 */
.L_x_46:
[----:B-----5:R-:W-:Y:S01]  /*2eb0*/  IMAD.U32 R12, R20, 0x10000, RZ ;  /* 0x00010000140c7824 */ /* 0x020fe200078e00ff */
[----:B------:R-:W-:Y:S01]  /*2ec0*/  ISETP.GT.AND P1, PT, R0, 0x8, P1 ;  /* 0x000000080000780c */ /* 0x000fe20000f24270 */
[----:B------:R-:W-:Y:S02]  /*2ed0*/  BSSY B1, `(.L_x_48) ;  /* 0x0000007000017945 */ /* 0x000fe40003800000 */
[----:B------:R-:W-:-:S04]  /*2ee0*/  FMUL R12, R12, R59 ;  /* 0x0000003b0c0c7220 */ /* 0x000fc80000400000 */
[----:B------:R-:W-:-:S05]  /*2ef0*/  FFMA R12, R29, R58, R12 ;  /* 0x0000003a1d0c7223 */ /* 0x000fca000000000c */
[----:B------:R-:W-:-:S05]  /*2f00*/  F2FP.BF16.F32.PACK_AB R12, RZ, R12 ;  /* 0x0000000cff0c723e */ /* 0x000fca00000010ff */
[----:B------:R0:W-:Y:S01]  /*2f10*/  @P3 STG.E.U16 desc[UR36][R6.64+0x12], R12 ;  /* 0x0000120c06003986 */ /* 0x0001e2000c101524 */
[----:B------:R-:W-:Y:S05]  /*2f20*/  @!P1 BRA `(.L_x_49) ;  /* 0x0000000000049947 */ /* 0x000fea0003800000 */
[----:B------:R0:W5:Y:S02]  /*2f30*/  LDG.E.LTC128B.U16 R20, desc[UR36][R8.64+0x10] ;  /* 0x0000102408147981 */ /* 0x000164000c1e1520 */
.L_x_49:
[----:B------:R-:W-:Y:S05]  /*2f40*/  BSYNC B1 ;  /* 0x0000000000017941 */ /* 0x000fea0003800000 */
.L_x_48:
[----:B0----5:R-:W-:Y:S01]  /*2f50*/  IMAD.U32 R12, R20, 0x10000, RZ ;  /* 0x00010000140c7824 */ /* 0x021fe200078e00ff */
[----:B------:R-:W-:Y:S01]  /*2f60*/  ISETP.GT.AND P0, PT, R0, 0x8, P0 ;  /* 0x000000080000780c */ /* 0x000fe20000704270 */
[----:B------:R-:W-:Y:S02]  /*2f70*/  BSSY B1, `(.L_x_50) ;  /* 0x0000007000017945 */ /* 0x000fe40003800000 */
[----:B-1----:R-:W-:-:S04]  /*2f80*/  FMUL R3, R12, R59 ;  /* 0x0000003b0c037220 */ /* 0x002fc80000400000 */
[----:B------:R-:W-:-:S05]  /*2f90*/  FFMA R3, R30, R58, R3 ;  /* 0x0000003a1e037223 */ /* 0x000fca0000000003 */
[----:B------:R-:W-:-:S05]  /*2fa0*/  F2FP.BF16.F32.PACK_AB R3, RZ, R3 ;  /* 0x00000003ff03723e */ /* 0x000fca00000010ff */
[----:B------:R0:W-:Y:S01]  /*2fb0*/  @P1 STG.E.U16 desc[UR36][R10.64+0x10], R3 ;  /* 0x000010030a001986 */ /* 0x0001e2000c101524 */
[----:B------:R-:W-:Y:S05]  /*2fc0*/  @!P0 BRA `(.L_x_51) ;  /* 0x0000000000048947 */ /* 0x000fea0003800000 */
[----:B------:R1:W5:Y:S02]  /*2fd0*/  LDG.E.LTC128B.U16 R20, desc[UR36][R8.64+0x12] ;  /* 0x0000122408147981 */ /* 0x000364000c1e1520 */
.L_x_51:
[----:B------:R-:W-:Y:S05]  /*2fe0*/  BSYNC B1 ;  /* 0x0000000000017941 */ /* 0x000fea0003800000 */
.L_x_50:
        /* <DEDUP_REMOVED lines=10> */
.L_x_53:
[----:B------:R-:W-:Y:S05]  /*3090*/  BSYNC B1 ;  /* 0x0000000000017941 */ /* 0x000fea0003800000 */
.L_x_52:
[----:B0----5:R-:W-:Y:S01]  /*30a0*/  IMAD.U32 R12, R20, 0x10000, RZ ;  /* 0x00010000140c7824 */ /* 0x021fe200078e00ff */
        /* <DEDUP_REMOVED lines=9> */
.L_x_55:
[----:B------:R-:W-:Y:S05]  /*3140*/  BSYNC B1 ;  /* 0x0000000000017941 */ /* 0x000fea0003800000 */
.L_x_54:
        /* <DEDUP_REMOVED lines=9> */
.L_x_57:
[----:B------:R-:W-:Y:S05]  /*31e0*/  BSYNC B1 ;  /* 0x0000000000017941 */ /* 0x000fea0003800000 */
.L_x_56:
[----:B0----5:R-:W-:Y:S01]  /*31f0*/  IMAD.U32 R12, R20, 0x10000, RZ ;  /* 0x00010000140c7824 */ /* 0x021fe200078e00ff */
        /* <DEDUP_REMOVED lines=8> */
.L_x_59:
[----:B------:R-:W-:Y:S05]  /*3280*/  BSYNC B1 ;  /* 0x0000000000017941 */ /* 0x000fea0003800000 */
.L_x_58:
        /* <DEDUP_REMOVED lines=10> */
.L_x_61:
[----:B------:R-:W-:Y:S05]  /*3330*/  BSYNC B1 ;  /* 0x0000000000017941 */ /* 0x000fea0003800000 */
.L_x_60:
        /* <DEDUP_REMOVED lines=10> */
.L_x_63:
[----:B------:R-:W-:Y:S05]  /*33e0*/  BSYNC B1 ;  /* 0x0000000000017941 */ /* 0x000fea0003800000 */
.L_x_62:
        /* <DEDUP_REMOVED lines=9> */
.L_x_65:
[----:B------:R-:W-:Y:S05]  /*3480*/  BSYNC B1 ;  /* 0x0000000000017941 */ /* 0x000fea0003800000 */
.L_x_64:
        /* <DEDUP_REMOVED lines=9> */
.L_x_67:
[----:B------:R-:W-:Y:S05]  /*3520*/  BSYNC B1 ;  /* 0x0000000000017941 */ /* 0x000fea0003800000 */
.L_x_66:
        /* <DEDUP_REMOVED lines=10> */
.L_x_69:
[----:B------:R-:W-:Y:S05]  /*35d0*/  BSYNC B1 ;  /* 0x0000000000017941 */ /* 0x000fea0003800000 */
.L_x_68:
        /* <DEDUP_REMOVED lines=10> */
.L_x_71:
[----:B------:R-:W-:Y:S05]  /*3680*/  BSYNC B1 ;  /* 0x0000000000017941 */ /* 0x000fea0003800000 */
.L_x_70:
        /* <DEDUP_REMOVED lines=9> */
.L_x_73:
[----:B------:R-:W-:Y:S05]  /*3720*/  BSYNC B1 ;  /* 0x0000000000017941 */ /* 0x000fea0003800000 */
.L_x_72:
        /* <DEDUP_REMOVED lines=9> */
.L_x_75:
[----:B------:R-:W-:Y:S05]  /*37c0*/  BSYNC B1 ;  /* 0x0000000000017941 */ /* 0x000fea0003800000 */
.L_x_74:
        /* <DEDUP_REMOVED lines=10> */
.L_x_77:
[----:B------:R-:W-:Y:S05]  /*3870*/  BSYNC B1 ;  /* 0x0000000000017941 */ /* 0x000fea0003800000 */
.L_x_76:
        /* <DEDUP_REMOVED lines=10> */
.L_x_79:
[----:B------:R-:W-:Y:S05]  /*3920*/  BSYNC B1 ;  /* 0x0000000000017941 */ /* 0x000fea0003800000 */
.L_x_78:
        /* <DEDUP_REMOVED lines=9> */
.L_x_81:
[----:B------:R-:W-:Y:S05]  /*39c0*/  BSYNC B1 ;  /* 0x0000000000017941 */ /* 0x000fea0003800000 */
.L_x_80:
        /* <DEDUP_REMOVED lines=9> */
.L_x_83:
[----:B------:R-:W-:Y:S05]  /*3a60*/  BSYNC B1 ;  /* 0x0000000000017941 */ /* 0x000fea0003800000 */
.L_x_82:
        /* <DEDUP_REMOVED lines=10> */
.L_x_85:
[----:B------:R-:W-:Y:S05]  /*3b10*/  BSYNC B1 ;  /* 0x0000000000017941 */ /* 0x000fea0003800000 */
.L_x_84:
        /* <DEDUP_REMOVED lines=10> */
.L_x_87:
[----:B------:R-:W-:Y:S05]  /*3bc0*/  BSYNC B1 ;  /* 0x0000000000017941 */ /* 0x000fea0003800000 */
.L_x_86:
        /* <DEDUP_REMOVED lines=9> */
.L_x_89:
[----:B------:R-:W-:Y:S05]  /*3c60*/  BSYNC B1 ;  /* 0x0000000000017941 */ /* 0x000fea0003800000 */
.L_x_88:
        /* <DEDUP_REMOVED lines=9> */
.L_x_91:
[----:B------:R-:W-:Y:S05]  /*3d00*/  BSYNC B1 ;  /* 0x0000000000017941 */ /* 0x000fea0003800000 */
.L_x_90:
        /* <DEDUP_REMOVED lines=10> */
.L_x_93:
[----:B------:R-:W-:Y:S05]  /*3db0*/  BSYNC B1 ;  /* 0x0000000000017941 */ /* 0x000fea0003800000 */
.L_x_92:
        /* <DEDUP_REMOVED lines=10> */
.L_x_95:
[----:B------:R-:W-:Y:S05]  /*3e60*/  BSYNC B1 ;  /* 0x0000000000017941 */ /* 0x000fea0003800000 */
.L_x_94:
[----:B0--345:R-:W-:Y:S01]  /*3e70*/  IMAD.U32 R4, R20, 0x10000, RZ ;  /* 0x0001000014047824 */ /* 0x039fe200078e00ff */
        /* <DEDUP_REMOVED lines=8> */
.L_x_97:
[----:B------:R-:W-:Y:S05]  /*3f00*/  BSYNC B1 ;  /* 0x0000000000017941 */ /* 0x000fea0003800000 */
.L_x_96:
[----:B0----5:R-:W-:Y:S01]  /*3f10*/  IMAD.U32 R4, R20, 0x10000, RZ ;  /* 0x0001000014047824 */ /* 0x021fe200078e00ff */
[----:B------:R-:W-:Y:S01]  /*3f20*/  ISETP.GT.AND P0, PT, R0, 0x8, P0 ;  /* 0x000000080000780c */ /* 0x000fe20000704270 */
[----:B------:R-:W-:Y:S01]  /*3f30*/  @P1 IMAD.MOV.U32 R5, RZ, RZ, R11 ;  /* 0x000000ffff051224 */ /* 0x000fe200078e000b */
[----:B------:R-:W-:Y:S01]  /*3f40*/  BSSY B1, `(.L_x_98) ;  /* 0x0000008000017945 */ /* 0x000fe20003800000 */
[----:B------:R-:W-:Y:S01]  /*3f50*/  FMUL R3, R4, R59 ;  /* 0x0000003b04037220 */ /* 0x000fe20000400000 */
[----:B------:R-:W-:-:S03]  /*3f60*/  @P1 IMAD.MOV.U32 R4, RZ, RZ, R10 ;  /* 0x000000ffff041224 */ /* 0x000fc600078e000a */
[----:B------:R-:W-:-:S05]  /*3f70*/  FFMA R3, R54, R58, R3 ;  /* 0x0000003a36037223 */ /* 0x000fca0000000003 */
[----:B------:R-:W-:-:S05]  /*3f80*/  F2FP.BF16.F32.PACK_AB R3, RZ, R3 ;  /* 0x00000003ff03723e */ /* 0x000fca00000010ff */
[----:B------:R0:W-:Y:S01]  /*3f90*/  @P1 STG.E.U16 desc[UR36][R4.64+0x70], R3 ;  /* 0x0000700304001986 */ /* 0x0001e2000c101524 */
[----:B------:R-:W-:Y:S05]  /*3fa0*/  @!P0 BRA `(.L_x_99) ;  /* 0x0000000000048947 */ /* 0x000fea0003800000 */
[----:B------:R4:W5:Y:S02]  /*3fb0*/  LDG.E.LTC128B.U16 R20, desc[UR36][R8.64+0x72] ;  /* 0x0000722408147981 */ /* 0x000964000c1e1520 */
.L_x_99:
[----:B------:R-:W-:Y:S05]  /*3fc0*/  BSYNC B1 ;  /* 0x0000000000017941 */ /* 0x000fea0003800000 */
.L_x_98:
[----:B------:R-:W-:Y:S05]  /*3fd0*/  @!P0 BRA `(.L_x_100) ;  /* 0x0000000800708947 */ /* 0x000fea0003800000 */
[----:B-----5:R-:W-:-:S04]  /*3fe0*/  IMAD.U32 R20, R20, 0x10000, RZ ;  /* 0x0001000014147824 */ /* 0x020fc800078e00ff */
[----:B------:R-:W-:-:S04]  /*3ff0*/  FMUL R20, R20, R59 ;  /* 0x0000003b14147220 */ /* 0x000fc80000400000 */
[----:B------:R-:W-:-:S05]  /*4000*/  FFMA R20, R55, R58, R20 ;  /* 0x0000003a37147223 */ /* 0x000fca0000000014 */
[----:B------:R-:W-:-:S05]  /*4010*/  F2FP.BF16.F32.PACK_AB R20, RZ, R20 ;  /* 0x00000014ff14723e */ /* 0x000fca00000010ff */
[----:B------:R0:W-:Y:S01]  /*4020*/  STG.E.U16 desc[UR36][R10.64+0x72], R20 ;  /* 0x000072140a007986 */ /* 0x0001e2000c101524 */
[----:B------:R-:W-:Y:S05]  /*4030*/  BRA `(.L_x_100) ;  /* 0x0000000800587947 */ /* 0x000fea0003800000 */
.L_x_39:
[----:B------:R-:W-:Y:S01]  /*4040*/  ISETP.GT.AND P3, PT, R18, 0x1, PT ;  /* 0x000000011200780c */ /* 0x000fe20003f64270 */
[----:B------:R-:W-:Y:S01]  /*4050*/  ULDC.64 UR4, c[0x0][0x5c0] ;  /* 0x0001700000047ab9 */ /* 0x000fe20000000a00 */
[-C--:B------:R-:W-:Y:S01]  /*4060*/  FMUL R24, R24, R58.reuse ;  /* 0x0000003a18187220 */ /* 0x080fe20000400000 */
[----:B------:R-:W-:Y:S01]  /*4070*/  LEA R4, P4, R72, UR4, 0x1 ;  /* 0x0000000448047c11 */ /* 0x000fe2000f8808ff */
[-C--:B------:R-:W-:Y:S01]  /*4080*/  FMUL R25, R25, R58.reuse ;  /* 0x0000003a19197220 */ /* 0x080fe20000400000 */
[----:B------:R-:W-:Y:S01]  /*4090*/  ISETP.GT.AND P0, PT, R0, RZ, P3 ;  /* 0x000000ff0000720c */ /* 0x000fe20001f04270 */
[----:B------:R-:W-:Y:S01]  /*40a0*/  FMUL R26, R26, R58 ;  /* 0x0000003a1a1a7220 */ /* 0x000fe20000400000 */
[----:B------:R-:W-:Y:S01]  /*40b0*/  F2FP.BF16.F32.PACK_AB R24, RZ, R24 ;  /* 0x00000018ff18723e */ /* 0x000fe200000010ff */
[-C--:B------:R-:W-:Y:S01]  /*40c0*/  FMUL R27, R27, R58.reuse ;  /* 0x0000003a1b1b7220 */ /* 0x080fe20000400000 */
[----:B------:R-:W-:Y:S01]  /*40d0*/  LEA.HI.X R5, R72, UR5, R7, 0x1, P4 ;  /* 0x0000000548057c11 */ /* 0x000fe2000a0f0c07 */
[-C--:B------:R-:W-:Y:S01]  /*40e0*/  FMUL R28, R28, R58.reuse ;  /* 0x0000003a1c1c7220 */ /* 0x080fe20000400000 */
[----:B------:R-:W-:Y:S01]  /*40f0*/  F2FP.BF16.F32.PACK_AB R25, RZ, R25 ;  /* 0x00000019ff19723e */ /* 0x000fe200000010ff */
[-C--:B------:R-:W-:Y:S01]  /*4100*/  FMUL R29, R29, R58.reuse ;  /* 0x0000003a1d1d7220 */ /* 0x080fe20000400000 */
[----:B------:R-:W-:Y:S01]  /*4110*/  ISETP.GT.AND P2, PT, R0, 0x8, P2 ;  /* 0x000000080000780c */ /* 0x000fe20001744270 */
[----:B------:R-:W-:Y:S01]  /*4120*/  @P1 STG.E.U16 desc[UR36][R4.64], R24 ;  /* 0x0000001804001986 */ /* 0x000fe2000c101524 */
[----:B------:R-:W-:Y:S01]  /*4130*/  ISETP.GT.AND P1, PT, R18, 0x8, PT ;  /* 0x000000081200780c */ /* 0x000fe20003f24270 */
[----:B------:R-:W-:Y:S01]  /*4140*/  FMUL R30, R30, R58 ;  /* 0x0000003a1e1e7220 */ /* 0x000fe20000400000 */
[C---:B------:R-:W-:Y:S01]  /*4150*/  SHF.L.U64.HI R3, R64.reuse, 0x1, R65 ;  /* 0x0000000140037819 */ /* 0x040fe20000010241 */
[----:B------:R-:W-:Y:S01]  /*4160*/  @P0 STG.E.U16 desc[UR36][R4.64+0x2], R25 ;  /* 0x0000021904000986 */ /* 0x000fe2000c101524 */
[----:B------:R-:W-:Y:S01]  /*4170*/  LEA R6, P5, R64, R4, 0x1 ;  /* 0x0000000440067211 */ /* 0x000fe200078a08ff */
[-C--:B------:R-:W-:Y:S01]  /*4180*/  FMUL R31, R31, R58.reuse ;  /* 0x0000003a1f1f7220 */ /* 0x080fe20000400000 */
[----:B------:R-:W-:Y:S01]  /*4190*/  ISETP.GT.AND P3, PT, R0, 0x8, P3 ;  /* 0x000000080000780c */ /* 0x000fe20001f64270 */
[-C--:B------:R-:W-:Y:S01]  /*41a0*/  FMUL R32, R32, R58.reuse ;  /* 0x0000003a20207220 */ /* 0x080fe20000400000 */
[----:B------:R-:W-:Y:S01]  /*41b0*/  ISETP.GT.AND P0, PT, R18, 0x9, PT ;  /* 0x000000091200780c */ /* 0x000fe20003f04270 */
[----:B------:R-:W-:Y:S01]  /*41c0*/  IMAD.X R7, R3, 0x1, R5, P5 ;  /* 0x0000000103077824 */ /* 0x000fe200028e0605 */
[----:B------:R-:W-:Y:S01]  /*41d0*/  ISETP.GT.AND P4, PT, R0, RZ, P1 ;  /* 0x000000ff0000720c */ /* 0x000fe20000f84270 */
[----:B------:R-:W-:Y:S01]  /*41e0*/  FMUL R33, R33, R58 ;  /* 0x0000003a21217220 */ /* 0x000fe20000400000 */
[----:B------:R-:W-:Y:S01]  /*41f0*/  F2FP.BF16.F32.PACK_AB R26, RZ, R26 ;  /* 0x0000001aff1a723e */ /* 0x000fe200000010ff */
[-C--:B------:R-:W-:Y:S01]  /*4200*/  FMUL R34, R34, R58.reuse ;  /* 0x0000003a22227220 */ /* 0x080fe20000400000 */
[----:B------:R-:W-:Y:S01]  /*4210*/  ISETP.GT.AND P5, PT, R0, RZ, P0 ;  /* 0x000000ff0000720c */ /* 0x000fe200007a4270 */
[----:B------:R-:W-:Y:S01]  /*4220*/  FMUL R35, R35, R58 ;  /* 0x0000003a23237220 */ /* 0x000fe20000400000 */
[----:B------:R-:W-:Y:S01]  /*4230*/  F2FP.BF16.F32.PACK_AB R27, RZ, R27 ;  /* 0x0000001bff1b723e */ /* 0x000fe200000010ff */
[----:B------:R-:W-:Y:S01]  /*4240*/  @P2 STG.E.U16 desc[UR36][R6.64], R26 ;  /* 0x0000001a06002986 */ /* 0x000fe2000c101524 */
[----:B------:R-:W-:Y:S01]  /*4250*/  F2FP.BF16.F32.PACK_AB R28, RZ, R28 ;  /* 0x0000001cff1c723e */ /* 0x000fe200000010ff */
[-C--:B------:R-:W-:Y:S01]  /*4260*/  FMUL R36, R36, R58.reuse ;  /* 0x0000003a24247220 */ /* 0x080fe20000400000 */
[----:B------:R-:W-:Y:S01]  /*4270*/  ISETP.GT.AND P2, PT, R0, 0x8, P1 ;  /* 0x000000080000780c */ /* 0x000fe20000f44270 */
[----:B------:R-:W-:Y:S01]  /*4280*/  @P3 STG.E.U16 desc[UR36][R6.64+0x2], R27 ;  /* 0x0000021b06003986 */ /* 0x000fe2000c101524 */
[----:B------:R-:W-:Y:S01]  /*4290*/  ISETP.GT.AND P1, PT, R18, 0x10, PT ;  /* 0x000000101200780c */ /* 0x000fe20003f24270 */
[-C--:B------:R-:W-:Y:S01]  /*42a0*/  FMUL R37, R37, R58.reuse ;  /* 0x0000003a25257220 */ /* 0x080fe20000400000 */
[----:B------:R-:W-:Y:S01]  /*42b0*/  F2FP.BF16.F32.PACK_AB R29, RZ, R29 ;  /* 0x0000001dff1d723e */ /* 0x000fe200000010ff */
[----:B------:R-:W-:Y:S01]  /*42c0*/  @P4 STG.E.U16 desc[UR36][R4.64+0x10], R28 ;  /* 0x0000101c04004986 */ /* 0x000fe2000c101524 */
[----:B------:R-:W-:Y:S01]  /*42d0*/  ISETP.GT.AND P3, PT, R0, 0x8, P0 ;  /* 0x000000080000780c */ /* 0x000fe20000764270 */
[-C--:B------:R-:W-:Y:S01]  /*42e0*/  FMUL R38, R38, R58.reuse ;  /* 0x0000003a26267220 */ /* 0x080fe20000400000 */
[----:B------:R-:W-:Y:S01]  /*42f0*/  ISETP.GT.AND P0, PT, R18, 0x11, PT ;  /* 0x000000111200780c */ /* 0x000fe20003f04270 */
[----:B------:R-:W-:Y:S01]  /*4300*/  @P5 STG.E.U16 desc[UR36][R4.64+0x12], R29 ;  /* 0x0000121d04005986 */ /* 0x000fe2000c101524 */
        /* <DEDUP_REMOVED lines=40> */
[C---:B------:R-:W-:Y:S01]  /*4590*/  ISETP.GT.AND P4, PT, R0.reuse, RZ, P1 ;  /* 0x000000ff0000720c */ /* 0x040fe20000f84270 */
[-C--:B------:R-:W-:Y:S01]  /*45a0*/  FMUL R51, R51, R58.reuse ;  /* 0x0000003a33337220 */ /* 0x080fe20000400000 */
[----:B------:R-:W-:Y:S01]  /*45b0*/  ISETP.GT.AND P5, PT, R0, RZ, P0 ;  /* 0x000000ff0000720c */ /* 0x000fe200007a4270 */
[----:B------:R-:W-:Y:S01]  /*45c0*/  FMUL R52, R52, R58 ;  /* 0x0000003a34347220 */ /* 0x000fe20000400000 */
[----:B------:R-:W-:Y:S01]  /*45d0*/  F2FP.BF16.F32.PACK_AB R38, RZ, R38 ;  /* 0x00000026ff26723e */ /* 0x000fe200000010ff */
[-C--:B------:R-:W-:Y:S01]  /*45e0*/  FMUL R53, R53, R58.reuse ;  /* 0x0000003a35357220 */ /* 0x080fe20000400000 */
[----:B------:R-:W-:Y:S01]  /*45f0*/  F2FP.BF16.F32.PACK_AB R39, RZ, R39 ;  /* 0x00000027ff27723e */ /* 0x000fe200000010ff */
[----:B------:R-:W-:Y:S01]  /*4600*/  FMUL R54, R54, R58 ;  /* 0x0000003a36367220 */ /* 0x000fe20000400000 */
[----:B------:R-:W-:Y:S01]  /*4610*/  F2FP.BF16.F32.PACK_AB R40, RZ, R40 ;  /* 0x00000028ff28723e */ /* 0x000fe200000010ff */
[----:B------:R-:W-:Y:S01]  /*4620*/  @P2 STG.E.U16 desc[UR36][R6.64+0x30], R38 ;  /* 0x0000302606002986 */ /* 0x000fe2000c101524 */
[----:B------:R-:W-:Y:S01]  /*4630*/  F2FP.BF16.F32.PACK_AB R41, RZ, R41 ;  /* 0x00000029ff29723e */ /* 0x000fe200000010ff */
[----:B------:R-:W-:Y:S01]  /*4640*/  FMUL R55, R55, R58 ;  /* 0x0000003a37377220 */ /* 0x000fe20000400000 */
[C---:B------:R-:W-:Y:S01]  /*4650*/  ISETP.GT.AND P1, PT, R0.reuse, 0x8, P1 ;  /* 0x000000080000780c */ /* 0x040fe20000f24270 */
[----:B------:R-:W-:Y:S01]  /*4660*/  @P3 STG.E.U16 desc[UR36][R6.64+0x32], R39 ;  /* 0x0000322706003986 */ /* 0x000fe2000c101524 */
[----:B------:R-:W-:-:S02]  /*4670*/  ISETP.GT.AND P2, PT, R0, 0x8, P0 ;  /* 0x000000080000780c */ /* 0x000fc40000744270 */
[----:B------:R-:W-:Y:S01]  /*4680*/  F2FP.BF16.F32.PACK_AB R42, RZ, R42 ;  /* 0x0000002aff2a723e */ /* 0x000fe200000010ff */
[----:B------:R-:W-:Y:S01]  /*4690*/  @P4 STG.E.U16 desc[UR36][R4.64+0x40], R40 ;  /* 0x0000402804004986 */ /* 0x000fe2000c101524 */
[C---:B------:R-:W-:Y:S02]  /*46a0*/  ISETP.GT.AND P4, PT, R18.reuse, 0x28, PT ;  /* 0x000000281200780c */ /* 0x040fe40003f84270 */
[----:B------:R-:W-:Y:S01]  /*46b0*/  ISETP.GT.AND P0, PT, R18, 0x29, PT ;  /* 0x000000291200780c */ /* 0x000fe20003f04270 */
[----:B------:R-:W-:Y:S01]  /*46c0*/  @P5 STG.E.U16 desc[UR36][R4.64+0x42], R41 ;  /* 0x0000422904005986 */ /* 0x000fe2000c101524 */
[----:B------:R-:W-:Y:S02]  /*46d0*/  ISETP.GT.AND P5, PT, R0, RZ, P4 ;  /* 0x000000ff0000720c */ /* 0x000fe400027a4270 */
[----:B------:R-:W-:Y:S01]  /*46e0*/  F2FP.BF16.F32.PACK_AB R43, RZ, R43 ;  /* 0x0000002bff2b723e */ /* 0x000fe200000010ff */
[----:B------:R-:W-:Y:S01]  /*46f0*/  @P1 STG.E.U16 desc[UR36][R6.64+0x40], R42 ;  /* 0x0000402a06001986 */ /* 0x000fe2000c101524 */
[----:B------:R-:W-:-:S02]  /*4700*/  F2FP.BF16.F32.PACK_AB R44, RZ, R44 ;  /* 0x0000002cff2c723e */ /* 0x000fc400000010ff */
[C---:B------:R-:W-:Y:S01]  /*4710*/  ISETP.GT.AND P3, PT, R0.reuse, RZ, P0 ;  /* 0x000000ff0000720c */ /* 0x040fe20000764270 */
[----:B------:R-:W-:Y:S01]  /*4720*/  @P2 STG.E.U16 desc[UR36][R6.64+0x42], R43 ;  /* 0x0000422b06002986 */ /* 0x000fe2000c101524 */
[C---:B------:R-:W-:Y:S02]  /*4730*/  ISETP.GT.AND P4, PT, R0.reuse, 0x8, P4 ;  /* 0x000000080000780c */ /* 0x040fe40002784270 */
[----:B------:R-:W-:Y:S02]  /*4740*/  F2FP.BF16.F32.PACK_AB R45, RZ, R45 ;  /* 0x0000002dff2d723e */ /* 0x000fe400000010ff */
[----:B------:R-:W-:Y:S01]  /*4750*/  F2FP.BF16.F32.PACK_AB R46, RZ, R46 ;  /* 0x0000002eff2e723e */ /* 0x000fe200000010ff */
[----:B------:R-:W-:Y:S01]  /*4760*/  @P5 STG.E.U16 desc[UR36][R4.64+0x50], R44 ;  /* 0x0000502c04005986 */ /* 0x000fe2000c101524 */
[----:B------:R-:W-:Y:S02]  /*4770*/  ISETP.GT.AND P5, PT, R0, 0x8, P0 ;  /* 0x000000080000780c */ /* 0x000fe400007a4270 */
[----:B------:R-:W-:-:S02]  /*4780*/  F2FP.BF16.F32.PACK_AB R47, RZ, R47 ;  /* 0x0000002fff2f723e */ /* 0x000fc400000010ff */
[C---:B------:R-:W-:Y:S01]  /*4790*/  ISETP.GT.AND P2, PT, R18.reuse, 0x31, PT ;  /* 0x000000311200780c */ /* 0x040fe20003f44270 */
[----:B------:R-:W-:Y:S01]  /*47a0*/  @P3 STG.E.U16 desc[UR36][R4.64+0x52], R45 ;  /* 0x0000522d04003986 */ /* 0x000fe2000c101524 */
[----:B------:R-:W-:Y:S02]  /*47b0*/  ISETP.GT.AND P3, PT, R18, 0x30, PT ;  /* 0x000000301200780c */ /* 0x000fe40003f64270 */
[----:B------:R-:W-:Y:S01]  /*47c0*/  F2FP.BF16.F32.PACK_AB R48, RZ, R48 ;  /* 0x00000030ff30723e */ /* 0x000fe200000010ff */
[----:B------:R-:W-:Y:S01]  /*47d0*/  @P4 STG.E.U16 desc[UR36][R6.64+0x50], R46 ;  /* 0x0000502e06004986 */ /* 0x000fe2000c101524 */
[C---:B------:R-:W-:Y:S02]  /*47e0*/  ISETP.GT.AND P4, PT, R0.reuse, RZ, P2 ;  /* 0x000000ff0000720c */ /* 0x040fe40001784270 */
[----:B------:R-:W-:Y:S01]  /*47f0*/  F2FP.BF16.F32.PACK_AB R49, RZ, R49 ;  /* 0x00000031ff31723e */ /* 0x000fe200000010ff */
[----:B------:R-:W-:Y:S01]  /*4800*/  @P5 STG.E.U16 desc[UR36][R6.64+0x52], R47 ;  /* 0x0000522f06005986 */ /* 0x000fe2000c101524 */
[----:B------:R-:W-:-:S02]  /*4810*/  ISETP.GT.AND P5, PT, R0, RZ, P3 ;  /* 0x000000ff0000720c */ /* 0x000fc40001fa4270 */
[C---:B------:R-:W-:Y:S02]  /*4820*/  ISETP.GT.AND P1, PT, R18.reuse, 0x38, PT ;  /* 0x000000381200780c */ /* 0x040fe40003f24270 */
[----:B------:R-:W-:Y:S02]  /*4830*/  ISETP.GT.AND P0, PT, R18, 0x39, PT ;  /* 0x000000391200780c */ /* 0x000fe40003f04270 */
[C---:B------:R-:W-:Y:S02]  /*4840*/  ISETP.GT.AND P3, PT, R0.reuse, 0x8, P3 ;  /* 0x000000080000780c */ /* 0x040fe40001f64270 */
[C---:B------:R-:W-:Y:S02]  /*4850*/  ISETP.GT.AND P2, PT, R0.reuse, 0x8, P2 ;  /* 0x000000080000780c */ /* 0x040fe40001744270 */
[----:B------:R-:W-:Y:S02]  /*4860*/  F2FP.BF16.F32.PACK_AB R50, RZ, R50 ;  /* 0x00000032ff32723e */ /* 0x000fe400000010ff */
[----:B------:R-:W-:Y:S01]  /*4870*/  F2FP.BF16.F32.PACK_AB R51, RZ, R51 ;  /* 0x00000033ff33723e */ /* 0x000fe200000010ff */
[----:B------:R-:W-:Y:S01]  /*4880*/  @P5 STG.E.U16 desc[UR36][R4.64+0x60], R48 ;  /* 0x0000603004005986 */ /* 0x000fe2000c101524 */
[----:B------:R-:W-:-:S02]  /*4890*/  ISETP.GT.AND P5, PT, R0, RZ, P0 ;  /* 0x000000ff0000720c */ /* 0x000fc400007a4270 */
[C---:B------:R-:W-:Y:S01]  /*48a0*/  ISETP.GT.AND P0, PT, R0.reuse, 0x8, P0 ;  /* 0x000000080000780c */ /* 0x040fe20000704270 */
[----:B------:R-:W-:Y:S01]  /*48b0*/  @P4 STG.E.U16 desc[UR36][R4.64+0x62], R49 ;  /* 0x0000623104004986 */ /* 0x000fe2000c101524 */
[C---:B------:R-:W-:Y:S02]  /*48c0*/  ISETP.GT.AND P4, PT, R0.reuse, RZ, P1 ;  /* 0x000000ff0000720c */ /* 0x040fe40000f84270 */
[----:B------:R-:W-:Y:S01]  /*48d0*/  ISETP.GT.AND P1, PT, R0, 0x8, P1 ;  /* 0x000000080000780c */ /* 0x000fe20000f24270 */
[----:B------:R-:W-:Y:S01]  /*48e0*/  @P3 STG.E.U16 desc[UR36][R6.64+0x60], R50 ;  /* 0x0000603206003986 */ /* 0x000fe2000c101524 */
[----:B------:R-:W-:Y:S02]  /*48f0*/  F2FP.BF16.F32.PACK_AB R52, RZ, R52 ;  /* 0x00000034ff34723e */ /* 0x000fe400000010ff */
[----:B------:R-:W-:Y:S01]  /*4900*/  F2FP.BF16.F32.PACK_AB R53, RZ, R53 ;  /* 0x00000035ff35723e */ /* 0x000fe200000010ff */
[----:B------:R-:W-:Y:S01]  /*4910*/  @P2 STG.E.U16 desc[UR36][R6.64+0x62], R51 ;  /* 0x0000623306002986 */ /* 0x000fe2000c101524 */
[----:B------:R-:W-:-:S02]  /*4920*/  F2FP.BF16.F32.PACK_AB R54, RZ, R54 ;  /* 0x00000036ff36723e */ /* 0x000fc400000010ff */
[----:B------:R-:W-:-:S03]  /*4930*/  F2FP.BF16.F32.PACK_AB R55, RZ, R55 ;  /* 0x00000037ff37723e */ /* 0x000fc600000010ff */
[----:B------:R-:W-:Y:S04]  /*4940*/  @P4 STG.E.U16 desc[UR36][R4.64+0x70], R52 ;  /* 0x0000703404004986 */ /* 0x000fe8000c101524 */
[----:B------:R0:W-:Y:S02]  /*4950*/  @P5 STG.E.U16 desc[UR36][R4.64+0x72], R53 ;  /* 0x0000723504005986 */ /* 0x0001e4000c101524 */
[----:B0-----:R-:W-:Y:S02]  /*4960*/  @P1 IMAD.MOV.U32 R4, RZ, RZ, R6 ;  /* 0x000000ffff041224 */ /* 0x001fe400078e0006 */
[----:B------:R-:W-:-:S05]  /*4970*/  @P1 IMAD.MOV.U32 R5, RZ, RZ, R7 ;  /* 0x000000ffff051224 */ /* 0x000fca00078e0007 */
[----:B------:R0:W-:Y:S04]  /*4980*/  @P1 STG.E.U16 desc[UR36][R4.64+0x70], R54 ;  /* 0x0000703604001986 */ /* 0x0001e8000c101524 */
[----:B------:R0:W-:Y:S02]  /*4990*/  @P0 STG.E.U16 desc[UR36][R6.64+0x72], R55 ;  /* 0x0000723706000986 */ /* 0x0001e4000c101524 */
.L_x_100:
[----:B------:R-:W-:Y:S05]  /*49a0*/  BSYNC B0 ;  /* 0x0000000000007941 */ /* 0x000fea0003800000 */
.L_x_38:
[----:B0-----:R-:W2:Y:S01]  /*49b0*/  LDL.64 R4, [R1] ;  /* 0x0000000001047983 */ /* 0x001ea20000100a00 */
[----:B------:R-:W-:Y:S01]  /*49c0*/  ULDC.64 UR4, c[0x0][0x650] ;  /* 0x0001940000047ab9 */ /* 0x000fe20000000a00 */
[----:B------:R-:W-:Y:S02]  /*49d0*/  IMAD.U32 R0, RZ, RZ, UR44 ;  /* 0x0000002cff007e24 */ /* 0x000fe4000f8e00ff */
[----:B------:R-:W-:Y:S02]  /*49e0*/  IMAD.MOV.U32 R22, RZ, RZ, -0x1 ;  /* 0xffffffffff167424 */ /* 0x000fe400078e00ff */
[----:B------:R0:W-:Y:S01]  /*49f0*/  SYNCS.ARRIVE.TRANS64.A1T0 RZ, [R0+UR48], RZ ;  /* 0x000000ff00ff79a7 */ /* 0x0001e20008100030 */
[----:B------:R-:W-:Y:S02]  /*4a00*/  IMAD.MOV.U32 R18, RZ, RZ, -0x1 ;  /* 0xffffffffff127424 */ /* 0x000fe400078e00ff */
[----:B------:R-:W-:Y:S01]  /*4a10*/  IMAD.MOV.U32 R19, RZ, RZ, -0x1 ;  /* 0xffffffffff137424 */ /* 0x000fe200078e00ff */
[----:B0-----:R-:W-:-:S02]  /*4a20*/  PRMT R0, RZ, 0x7610, R0 ;  /* 0x00007610ff007816 */ /* 0x001fc40000000000 */
[----:B--2---:R-:W-:-:S05]  /*4a30*/  LEA R16, P0, R4, R16, 0x1 ;  /* 0x0000001004107211 */ /* 0x004fca00078008ff */
[----:B------:R-:W-:Y:S01]  /*4a40*/  IMAD.X R17, R68, 0x1, R17, P0 ;  /* 0x0000000144117824 */ /* 0x000fe200000e0611 */
[----:B------:R-:W-:-:S04]  /*4a50*/  ISETP.GE.U32.AND P0, PT, R16, UR4, PT ;  /* 0x0000000410007c0c */ /* 0x000fc8000bf06070 */
[----:B------:R-:W-:-:S13]  /*4a60*/  ISETP.GE.U32.AND.EX P0, PT, R17, UR5, PT, P0 ;  /* 0x0000000511007c0c */ /* 0x000fda000bf06100 */
[----:B------:R-:W-:Y:S05]  /*4a70*/  @P0 BRA `(.L_x_101) ;  /* 0x00000004004c0947 */ /* 0x000fea0003800000 */
[----:B------:R-:W0:Y:S01]  /*4a80*/  LDC.64 R10, c[0x0][0x628] ;  /* 0x00018a00ff0a7b82 */ /* 0x000e220000000a00 */
[----:B------:R-:W2:Y:S01]  /*4a90*/  S2R R12, SR_CTAID.X ;  /* 0x00000000000c7919 */ /* 0x000ea20000002500 */
[----:B-1-34-:R-:W-:Y:S02]  /*4aa0*/  IMAD.MOV.U32 R8, RZ, RZ, R16 ;  /* 0x000000ffff087224 */ /* 0x01afe400078e0010 */
[----:B------:R-:W-:Y:S01]  /*4ab0*/  IMAD.MOV.U32 R9, RZ, RZ, R17 ;  /* 0x000000ffff097224 */ /* 0x000fe200078e0011 */
[----:B------:R-:W1:Y:S03]  /*4ac0*/  S2R R18, SR_CTAID.Y ;  /* 0x0000000000127919 */ /* 0x000e660000002600 */
[----:B------:R-:W3:Y:S08]  /*4ad0*/  LDC R0, c[0x0][0x630] ;  /* 0x00018c00ff007b82 */ /* 0x000ef00000000800 */
[----:B------:R-:W4:Y:S01]  /*4ae0*/  LDC.64 R14, c[0x0][0x620] ;  /* 0x00018800ff0e7b82 */ /* 0x000f220000000a00 */
[----:B0-----:R-:W-:-:S04]  /*4af0*/  ISETP.NE.U32.AND P0, PT, R10, RZ, PT ;  /* 0x000000ff0a00720c */ /* 0x001fc80003f05070 */
[----:B------:R-:W-:-:S13]  /*4b00*/  ISETP.NE.AND.EX P0, PT, R11, RZ, PT, P0 ;  /* 0x000000ff0b00720c */ /* 0x000fda0003f05300 */
[----:B-1234-:R-:W-:Y:S05]  /*4b10*/  @!P0 BRA `(.L_x_102) ;  /* 0x0000000000288947 */ /* 0x01efea0003800000 */
[----:B------:R-:W0:Y:S02]  /*4b20*/  LDC R3, c[0x0][0x634] ;  /* 0x00018d00ff037b82 */ /* 0x000e240000000800 */
[----:B0-----:R-:W-:-:S05]  /*4b30*/  IADD3 R3, P0, R16, R3, RZ ;  /* 0x0000000310037210 */ /* 0x001fca0007f1e0ff */
        /* <DEDUP_REMOVED lines=8> */
.L_x_102:
[-CC-:B------:R-:W-:Y:S01]  /*4bc0*/  SHF.R.U64 R19, R8, R0.reuse, R9.reuse ;  /* 0x0000000008137219 */ /* 0x180fe20000001209 */
[----:B------:R-:W0:Y:S01]  /*4bd0*/  LDC.64 R24, c[0x0][0x640] ;  /* 0x00019000ff187b82 */ /* 0x000e220000000a00 */
[----:B------:R-:W-:Y:S01]  /*4be0*/  SHF.R.U32.HI R0, RZ, R0, R9 ;  /* 0x00000000ff007219 */ /* 0x000fe20000011609 */
[----:B------:R-:W-:Y:S01]  /*4bf0*/  ULDC UR4, c[0x0][0x150] ;  /* 0x0000540000047ab9 */ /* 0x000fe20000000800 */
[----:B------:R-:W-:Y:S02]  /*4c00*/  IADD3 R3, P0, RZ, -R19, RZ ;  /* 0x80000013ff037210 */ /* 0x000fe40007f1e0ff */
[----:B------:R-:W-:-:S03]  /*4c10*/  I2FP.F32.U32 R7, R12 ;  /* 0x0000000c00077245 */ /* 0x000fc60000201000 */
[----:B------:R-:W1:Y:S01]  /*4c20*/  LDC R6, c[0x0][0x618] ;  /* 0x00018600ff067b82 */ /* 0x000e620000000800 */
[----:B------:R-:W-:Y:S02]  /*4c30*/  IMAD.X R5, RZ, RZ, ~R0, P0 ;  /* 0x000000ffff057224 */ /* 0x000fe400000e0e00 */
[----:B------:R-:W-:Y:S01]  /*4c40*/  FMUL R7, R7, UR4 ;  /* 0x0000000407077c20 */ /* 0x000fe20008400000 */
[----:B------:R-:W-:Y:S01]  /*4c50*/  ULDC UR4, c[0x0][0x154] ;  /* 0x0000550000047ab9 */ /* 0x000fe20000000800 */
[-C--:B------:R-:W-:Y:S02]  /*4c60*/  IMAD R0, R5, R14.reuse, RZ ;  /* 0x0000000e05007224 */ /* 0x080fe400078e02ff */
[C---:B------:R-:W-:Y:S01]  /*4c70*/  IMAD.WIDE.U32 R4, R3.reuse, R14, R16 ;  /* 0x0000000e03047225 */ /* 0x040fe200078e0010 */
[----:B------:R-:W2:Y:S01]  /*4c80*/  LDC R8, c[0x0][0x608] ;  /* 0x00018200ff087b82 */ /* 0x000ea20000000800 */
[----:B------:R-:W3:Y:S02]  /*4c90*/  F2I.U32.TRUNC.NTZ R7, R7 ;  /* 0x0000000700077305 */ /* 0x000ee4000020f000 */
[----:B------:R-:W-:Y:S01]  /*4ca0*/  IMAD R3, R3, R15, R0 ;  /* 0x0000000f03037224 */ /* 0x000fe200078e0200 */
[----:B------:R-:W-:-:S03]  /*4cb0*/  I2FP.F32.U32 R0, R18 ;  /* 0x0000001200007245 */ /* 0x000fc60000201000 */
[----:B------:R-:W-:Y:S01]  /*4cc0*/  IMAD.IADD R3, R5, 0x1, R3 ;  /* 0x0000000105037824 */ /* 0x000fe200078e0203 */
[----:B------:R-:W4:Y:S01]  /*4cd0*/  LDC R11, c[0x0][0x658] ;  /* 0x00019600ff0b7b82 */ /* 0x000f220000000800 */
[----:B0-----:R-:W-:-:S04]  /*4ce0*/  ISETP.NE.U32.AND P0, PT, R24, RZ, PT ;  /* 0x000000ff1800720c */ /* 0x001fc80003f05070 */
[----:B------:R-:W-:-:S03]  /*4cf0*/  ISETP.NE.AND.EX P0, PT, R25, RZ, PT, P0 ;  /* 0x000000ff1900720c */ /* 0x000fc60003f05300 */
[----:B------:R-:W0:Y:S01]  /*4d00*/  LDC R9, c[0x0][0x144] ;  /* 0x00005100ff097b82 */ /* 0x000e220000000800 */
[-C--:B-1----:R-:W-:Y:S01]  /*4d10*/  SHF.R.U64 R10, R4, R6.reuse, R3 ;  /* 0x00000006040a7219 */ /* 0x082fe20000001203 */
[----:B---3--:R-:W-:Y:S01]  /*4d20*/  IMAD.MOV R7, RZ, RZ, -R7 ;  /* 0x000000ffff077224 */ /* 0x008fe200078e0a07 */
[----:B------:R-:W-:Y:S01]  /*4d30*/  SHF.R.U32.HI R3, RZ, R6, R3 ;  /* 0x00000006ff037219 */ /* 0x000fe20000011603 */
[----:B------:R-:W-:-:S04]  /*4d40*/  FMUL R6, R0, UR4 ;  /* 0x0000000400067c20 */ /* 0x000fc80008400000 */
[----:B------:R-:W1:Y:S01]  /*4d50*/  LDC R21, c[0x0][0x148] ;  /* 0x00005200ff157b82 */ /* 0x000e620000000800 */
[----:B------:R3:W0:Y:S01]  /*4d60*/  F2I.U32.TRUNC.NTZ R14, R6 ;  /* 0x00000006000e7305 */ /* 0x000622000020f000 */
[-CC-:B--2---:R-:W-:Y:S02]  /*4d70*/  SHF.R.U64 R13, R10, R8.reuse, R3.reuse ;  /* 0x000000080a0d7219 */ /* 0x184fe40000001203 */
[----:B------:R-:W-:-:S04]  /*4d80*/  SHF.R.U32.HI R0, RZ, R8, R3 ;  /* 0x00000008ff007219 */ /* 0x000fc80000011603 */
[----:B-----5:R-:W2:Y:S01]  /*4d90*/  LDC R20, c[0x0][0x648] ;  /* 0x00019200ff147b82 */ /* 0x020ea20000000800 */
[-CC-:B----4-:R-:W-:Y:S02]  /*4da0*/  SHF.R.U64 R15, R13, R11.reuse, R0.reuse ;  /* 0x0000000b0d0f7219 */ /* 0x190fe40000001200 */
[----:B------:R-:W-:-:S03]  /*4db0*/  SHF.R.U32.HI R5, RZ, R11, R0 ;  /* 0x0000000bff057219 */ /* 0x000fc60000011600 */
[----:B------:R-:W-:Y:S02]  /*4dc0*/  IMAD.MOV.U32 R4, RZ, RZ, R15 ;  /* 0x000000ffff047224 */ /* 0x000fe400078e000f */
[----:B------:R-:W4:Y:S01]  /*4dd0*/  LDC R26, c[0x0][0x638] ;  /* 0x00018e00ff1a7b82 */ /* 0x000f220000000800 */
[----:B0-----:R-:W-:-:S07]  /*4de0*/  IMAD R22, R9, R7, R12 ;  /* 0x0000000709167224 */ /* 0x001fce00078e020c */
[----:B------:R-:W0:Y:S08]  /*4df0*/  LDC R27, c[0x0][0x610] ;  /* 0x00018400ff1b7b82 */ /* 0x000e300000000800 */
[----:B------:R-:W0:Y:S01]  /*4e00*/  LDC R28, c[0x0][0x600] ;  /* 0x00018000ff1c7b82 */ /* 0x000e220000000800 */
[----:B-123--:R-:W-:Y:S05]  /*4e10*/  @!P0 BRA `(.L_x_103) ;  /* 0x0000000000288947 */ /* 0x00efea0003800000 */
[----:B------:R-:W1:Y:S02]  /*4e20*/  LDC R0, c[0x0][0x64c] ;  /* 0x00019300ff007b82 */ /* 0x000e640000000800 */
[----:B-1----:R-:W-:-:S05]  /*4e30*/  IADD3 R3, P0, R15, R0, RZ ;  /* 0x000000000f037210 */ /* 0x002fca0007f1e0ff */
        /* <DEDUP_REMOVED lines=8> */
.L_x_103:
[----:B------:R-:W-:Y:S01]  /*4ec0*/  ISETP.NE.AND P0, PT, R2, 0x1, PT ;  /* 0x000000010200780c */ /* 0x000fe20003f05270 */
[----:B------:R-:W-:Y:S01]  /*4ed0*/  IMAD.MOV R14, RZ, RZ, -R14 ;  /* 0x000000ffff0e7224 */ /* 0x000fe200078e0a0e */
[----:B------:R-:W-:Y:S02]  /*4ee0*/  SHF.R.U64 R0, R4, R20, R5 ;  /* 0x0000001404007219 */ /* 0x000fe40000001205 */
[----:B------:R-:W-:Y:S02]  /*4ef0*/  LOP3.LUT R3, R13, R70, RZ, 0xc0, !PT ;  /* 0x000000460d037212 */ /* 0x000fe400078ec0ff */
[----:B------:R-:W-:Y:S01]  /*4f00*/  LOP3.LUT R5, R10, R69, RZ, 0xc0, !PT ;  /* 0x000000450a057212 */ /* 0x000fe200078ec0ff */
[----:B------:R-:W-:Y:S02]  /*4f10*/  IMAD.MOV R4, RZ, RZ, -R0 ;  /* 0x000000ffff047224 */ /* 0x000fe400078e0a00 */
[----:B------:R-:W-:Y:S02]  /*4f20*/  IMAD R3, R66, R0, R3 ;  /* 0x0000000042037224 */ /* 0x000fe400078e0203 */
[----:B----4-:R-:W-:-:S02]  /*4f30*/  IMAD R0, R4, R26, R15 ;  /* 0x0000001a04007224 */ /* 0x010fc400078e020f */
[----:B------:R-:W-:Y:S02]  /*4f40*/  @P0 IMAD R22, R21, R14, R18 ;  /* 0x0000000e15160224 */ /* 0x000fe400078e0212 */
[----:B------:R-:W-:Y:S02]  /*4f50*/  IMAD.MOV.U32 R4, RZ, RZ, 0x1 ;  /* 0x00000001ff047424 */ /* 0x000fe400078e00ff */
[----:B0-----:R-:W-:Y:S02]  /*4f60*/  IMAD R22, R3, R27, R22 ;  /* 0x0000001b03167224 */ /* 0x001fe400078e0216 */
[----:B------:R-:W-:Y:S01]  /*4f70*/  IMAD R3, R0, R28, R5 ;  /* 0x0000001c00037224 */ /* 0x000fe200078e0205 */
[----:B------:R-:W-:-:S04]  /*4f80*/  PRMT R0, R4, 0x7610, R0 ;  /* 0x0000761004007816 */ /* 0x000fc80000000000 */
[----:B------:R-:W-:Y:S02]  /*4f90*/  SEL R18, R3, R22, !P0 ;  /* 0x0000001603127207 */ /* 0x000fe40004000000 */
[----:B------:R-:W-:-:S07]  /*4fa0*/  SEL R22, R22, R3, !P0 ;  /* 0x0000000316167207 */ /* 0x000fce0004000000 */
.L_x_101:
[----:B------:R-:W-:Y:S01]  /*4fb0*/  UIMAD.WIDE.U32 UR4, UR38, 0x24924925, URZ ;  /* 0x24924925260478a5 */ /* 0x000fe2000f8e003f */
[----:B------:R-:W-:Y:S02]  /*4fc0*/  LOP3.LUT P0, RZ, R0, 0xff, RZ, 0xc0, !PT ;  /* 0x000000ff00ff7812 */ /* 0x000fe4000780c0ff */
[----:B------:R-:W-:Y:S01]  /*4fd0*/  LOP3.LUT R75, R75, 0x1, RZ, 0x3c, !PT ;  /* 0x000000014b4b7812 */ /* 0x000fe200078e3cff */
[----:B------:R-:W-:-:S04]  /*4fe0*/  UIADD3 UR4, UR38, -UR5, URZ ;  /* 0x8000000526047290 */ /* 0x000fc8000fffe03f */
[----:B------:R-:W-:-:S04]  /*4ff0*/  ULEA.HI UR4, UR4, UR5, URZ, 0x1f ;  /* 0x0000000504047291 */ /* 0x000fc8000f8ff83f */
[----:B------:R-:W-:-:S04]  /*5000*/  USHF.R.U32.HI UR4, URZ, 0x2, UR4 ;  /* 0x000000023f047899 */ /* 0x000fc80008011604 */
[----:B------:R-:W-:Y:S01]  /*5010*/  UIMAD UR38, UR4, -0x7, UR38 ;  /* 0xfffffff9042678a4 */ /* 0x000fe2000f8e0226 */
[----:B------:R-:W-:Y:S11]  /*5020*/  @P0 BRA `(.L_x_104) ;  /* 0xffffffc800140947 */ /* 0x000ff6000383ffff */
[----:B------:R-:W-:Y:S05]  /*5030*/  EXIT ;  /* 0x000000000000794d */ /* 0x000fea0003800000 */
.L_x_17:
[----:B------:R-:W-:-:S08]  /*5040*/  ISETP.NE.AND P0, PT, R9, RZ, PT ;  /* 0x000000ff0900720c */ /* 0x000fd00003f05270 */
[----:B0-----:R-:W0:-:S00]  /*5050*/  USETMAXREG.DEALLOC.CTAPOOL 0x28 ;  /* 0x00000028000079c8 */ /* 0x001e0000080e0500 */
[----:B------:R-:W-:Y:S05]  /*5060*/  @P0 EXIT ;  /* 0x000000000000094d */ /* 0x000fea0003800000 */
[----:B0-----:R-:W-:Y:S01]  /*5070*/  LOP3.LUT P0, RZ, R3, 0xff, RZ, 0xc0, !PT ;  /* 0x000000ff03ff7812 */ /* 0x001fe2000780c0ff */
[----:B------:R-:W-:Y:S02]  /*5080*/  IMAD.MOV.U32 R3, RZ, RZ, 0x1 ;  /* 0x00000001ff037424 */ /* 0x000fe400078e00ff */
[----:B------:R-:W-:-:S10]  /*5090*/  IMAD.MOV.U32 R8, RZ, RZ, RZ ;  /* 0x000000ffff087224 */ /* 0x000fd400078e00ff */
[----:B------:R-:W-:Y:S05]  /*50a0*/  @!P0 BRA `(.L_x_105) ;  /* 0x0000000c00648947 */ /* 0x000fea0003800000 */
[----:B------:R-:W0:Y:S01]  /*50b0*/  S2R R12, SR_CgaCtaId ;  /* 0x00000000000c7919 */ /* 0x000e220000008800 */
[----:B------:R-:W-:Y:S01]  /*50c0*/  LOP3.LUT P0, RZ, R4, 0x1f, RZ, 0xc0, !PT ;  /* 0x0000001f04ff7812 */ /* 0x000fe2000780c0ff */
[----:B------:R-:W-:Y:S01]  /*50d0*/  ULDC UR5, c[0x0][0x658] ;  /* 0x0001960000057ab9 */ /* 0x000fe20000000800 */
[----:B------:R-:W-:Y:S01]  /*50e0*/  UMOV UR6, 0xffffffff ;  /* 0xffffffff00067882 */ /* 0x000fe20000000000 */
[----:B------:R-:W-:Y:S01]  /*50f0*/  BSSY B0, `(.L_x_105) ;  /* 0x00000d4000007945 */ /* 0x000fe20003800000 */
[----:B------:R-:W-:Y:S01]  /*5100*/  USHF.L.U32 UR6, UR6, UR5, URZ ;  /* 0x0000000506067299 */ /* 0x000fe2000800063f */
[C---:B------:R-:W-:Y:S01]  /*5110*/  ISETP.NE.AND P2, PT, R5.reuse, RZ, PT ;  /* 0x000000ff0500720c */ /* 0x040fe20003f45270 */
[----:B------:R-:W-:Y:S01]  /*5120*/  IMAD.MOV.U32 R10, RZ, RZ, 0x1 ;  /* 0x00000001ff0a7424 */ /* 0x000fe200078e00ff */
[----:B------:R-:W-:Y:S01]  /*5130*/  ISETP.NE.OR P0, PT, R5, RZ, !P0 ;  /* 0x000000ff0500720c */ /* 0x000fe20004705670 */
[----:B------:R-:W-:Y:S01]  /*5140*/  IMAD.MOV.U32 R3, RZ, RZ, 0x1 ;  /* 0x00000001ff037424 */ /* 0x000fe200078e00ff */
[----:B------:R-:W-:Y:S01]  /*5150*/  LOP3.LUT R9, R23, 0x2, RZ, 0xfc, !PT ;  /* 0x0000000217097812 */ /* 0x000fe200078efcff */
[----:B------:R-:W-:Y:S01]  /*5160*/  IMAD.MOV.U32 R8, RZ, RZ, RZ ;  /* 0x000000ffff087224 */ /* 0x000fe200078e00ff */
[----:B------:R-:W-:Y:S01]  /*5170*/  ULDC UR4, c[0x0][0x600] ;  /* 0x0001800000047ab9 */ /* 0x000fe20000000800 */
[----:B------:R-:W-:Y:S01]  /*5180*/  UMOV UR7, 0x1 ;  /* 0x0000000100077882 */ /* 0x000fe20000000000 */
[----:B------:R-:W-:-:S02]  /*5190*/  UIADD3 UR21, UR40, 0x1, URZ ;  /* 0x0000000128157890 */ /* 0x000fc4000fffe03f */
[----:B------:R-:W-:Y:S02]  /*51a0*/  UIADD3 UR4, UR4, -0x1, URZ ;  /* 0xffffffff04047890 */ /* 0x000fe4000fffe03f */
[----:B------:R-:W-:Y:S02]  /*51b0*/  USHF.L.U32 UR5, UR7, UR5, URZ ;  /* 0x0000000507057299 */ /* 0x000fe4000800063f */
[----:B------:R-:W-:Y:S01]  /*51c0*/  ULOP3.LUT UR13, URZ, UR6, URZ, 0x33, !UPT ;  /* 0x000000063f0d7292 */ /* 0x000fe2000f8e333f */
[----:B------:R-:W-:Y:S01]  /*51d0*/  ULDC.64 UR22, c[0x0][0x198] ;  /* 0x0000660000167ab9 */ /* 0x000fe20000000a00 */
[C---:B0-----:R-:W-:Y:S02]  /*51e0*/  IMAD.SHL.U32 R11, R12.reuse, 0x8, RZ ;  /* 0x000000080c0b7824 */ /* 0x041fe400078e00ff */
[----:B------:R-:W-:-:S03]  /*51f0*/  IMAD.SHL.U32 R12, R12, 0x200, RZ ;  /* 0x000002000c0c7824 */ /* 0x000fc600078e00ff */
[----:B------:R-:W-:Y:S02]  /*5200*/  LOP3.LUT R11, R11, 0x38, RZ, 0xc0, !PT ;  /* 0x000000380b0b7812 */ /* 0x000fe400078ec0ff */
[----:B------:R-:W-:-:S07]  /*5210*/  LOP3.LUT R12, R12, 0xe00, RZ, 0xc0, !PT ;  /* 0x00000e000c0c7812 */ /* 0x000fce00078ec0ff */
.L_x_117:
[----:B------:R-:W-:-:S03]  /*5220*/  UMOV UR6, 0xffffffff ;  /* 0xffffffff00067882 */ /* 0x000fc60000000000 */
[----:B------:R-:W-:Y:S05]  /*5230*/  BRA.DIV UR6, `(.L_x_106) ;  /* 0x0000001206887947 */ /* 0x000fea000b800000 */
[----:B------:R-:W-:-:S13]  /*5240*/  ELECT P6, URZ, PT ;  /* 0x00000000003f782f */ /* 0x000fda00038c0000 */
.L_x_133:
[----:B------:R-:W0:Y:S01]  /*5250*/  LDC R4, c[0x0][0x28c] ;  /* 0x0000a300ff047b82 */ /* 0x000e220000000800 */
[----:B------:R-:W-:Y:S01]  /*5260*/  BSSY B1, `(.L_x_107) ;  /* 0x0000045000017945 */ /* 0x000fe20003800000 */
[----:B0-----:R-:W-:-:S13]  /*5270*/  ISETP.LT.OR P6, PT, R4, 0x1, !P6 ;  /* 0x000000010400780c */ /* 0x001fda00077c1670 */
[----:B------:R-:W-:Y:S05]  /*5280*/  @P6 BRA `(.L_x_108) ;  /* 0x0000000400086947 */ /* 0x000fea0003800000 */
[----:B------:R-:W-:Y:S02]  /*5290*/  IMAD R18, R18, 0x40, R11 ;  /* 0x0000004012127824 */ /* 0x000fe400078e020b */
[----:B------:R-:W-:Y:S02]  /*52a0*/  IMAD.SHL.U32 R22, R22, 0x40, RZ ;  /* 0x0000004016167824 */ /* 0x000fe400078e00ff */
[----:B------:R-:W-:Y:S02]  /*52b0*/  IMAD.MOV.U32 R15, RZ, RZ, RZ ;  /* 0x000000ffff0f7224 */ /* 0x000fe400078e00ff */
[----:B------:R-:W-:Y:S02]  /*52c0*/  IMAD.U32 R20, RZ, RZ, UR21 ;  /* 0x00000015ff147e24 */ /* 0x000fe4000f8e00ff */
[----:B------:R-:W-:Y:S02]  /*52d0*/  IMAD.MOV.U32 R4, RZ, RZ, R3 ;  /* 0x000000ffff047224 */ /* 0x000fe400078e0003 */
[----:B------:R-:W-:-:S07]  /*52e0*/  IMAD.MOV.U32 R5, RZ, RZ, R8 ;  /* 0x000000ffff057224 */ /* 0x000fce00078e0008 */
.L_x_112:
[----:B------:R-:W0:Y:S01]  /*52f0*/  S2R R7, SR_CgaCtaId ;  /* 0x0000000000077919 */ /* 0x000e220000008800 */
[----:B------:R-:W-:-:S04]  /*5300*/  MOV R6, 0x400 ;  /* 0x0000040000067802 */ /* 0x000fc80000000f00 */
[----:B0-----:R-:W-:Y:S02]  /*5310*/  LEA R14, R7, R6, 0x18 ;  /* 0x00000006070e7211 */ /* 0x001fe400078ec0ff */
[----:B------:R-:W-:Y:S01]  /*5320*/  SHF.L.U32 R6, R4, 0x1f, RZ ;  /* 0x0000001f04067819 */ /* 0x000fe200000006ff */
[----:B------:R-:W0:Y:S02]  /*5330*/  @!P2 LDC R7, c[0x0][0x500] ;  /* 0x00014000ff07ab82 */ /* 0x000e240000000800 */
[----:B------:R-:W-:-:S04]  /*5340*/  IMAD R13, R5, 0x8, R14 ;  /* 0x00000008050d7824 */ /* 0x000fc800078e020e */
[----:B------:R-:W1:Y:S02]  /*5350*/  SYNCS.PHASECHK.TRANS64.TRYWAIT P1, [R13+URZ+0x38], R6 ;  /* 0x000038060d0075a7 */ /* 0x000e64000802017f */
[----:B-1----:R-:W-:Y:S05]  /*5360*/  @!P1 BRA `(.L_x_109) ;  /* 0x00000010005c9947 */ /* 0x002fea0003800000 */
.L_x_134:
[----:B-1----:R-:W-:Y:S01]  /*5370*/  PRMT R6, R9, 0x9910, RZ ;  /* 0x0000991009067816 */ /* 0x002fe200000000ff */
[----:B0-----:R0:W-:Y:S03]  /*5380*/  @!P2 SYNCS.ARRIVE.TRANS64 RZ, [R13+URZ], R7 ;  /* 0x000000070dffa9a7 */ /* 0x0011e6000800003f */
[----:B------:R-:W-:-:S13]  /*5390*/  ISETP.NE.AND P1, PT, R6, 0x2, PT ;  /* 0x000000020600780c */ /* 0x000fda0003f25270 */
[----:B0-----:R-:W-:Y:S05]  /*53a0*/  @P1 BRA `(.L_x_110) ;  /* 0x0000000000041947 */ /* 0x001fea0003800000 */
[----:B------:R-:W-:Y:S01]  /*53b0*/  BPT.TRAP 0x1 ;  /* 0x000000040000795c */ /* 0x000fe20000300000 */
.L_x_110:
[----:B------:R-:W-:Y:S05]  /*53c0*/  @P0 BRA `(.L_x_111) ;  /* 0x0000000000040947 */ /* 0x000fea0003800000 */
[----:B------:R-:W-:Y:S01]  /*53d0*/  BPT.TRAP 0x1 ;  /* 0x000000040000795c */ /* 0x000fe20000300000 */
.L_x_111:
[----:B------:R-:W-:Y:S01]  /*53e0*/  IMAD R6, R5, 0x4000, R14 ;  /* 0x0000400005067824 */ /* 0x000fe200078e020e */
[----:B------:R-:W-:Y:S01]  /*53f0*/  R2UR UR34, R15 ;  /* 0x000000000f2272ca */ /* 0x000fe200000e0000 */
[----:B------:R-:W-:Y:S01]  /*5400*/  VIADD R20, R20, 0xffffffff ;  /* 0xffffffff14147836 */ /* 0x000fe20000000000 */
[----:B------:R-:W-:Y:S01]  /*5410*/  R2UR UR33, R13 ;  /* 0x000000000d2172ca */ /* 0x000fe200000e0000 */
[----:B------:R-:W-:Y:S01]  /*5420*/  UIADD3 UR6, UP0, UR22, 0xf0, URZ ;  /* 0x000000f016067890 */ /* 0x000fe2000ff1e03f */
[----:B------:R-:W-:Y:S01]  /*5430*/  R2UR UR24, R6 ;  /* 0x00000000061872ca */ /* 0x000fe200000e0000 */
[----:B------:R-:W-:Y:S01]  /*5440*/  IMAD R6, R5, 0x2000, R12 ;  /* 0x0000200005067824 */ /* 0x000fe200078e020c */
[----:B------:R-:W-:Y:S01]  /*5450*/  R2UR UR36, R19 ;  /* 0x00000000132472ca */ /* 0x000fe200000e0000 */
[----:B------:R-:W-:Y:S01]  /*5460*/  UIADD3 UR30, UP1, UR22, 0x1f0, URZ ;  /* 0x000001f0161e7890 */ /* 0x000fe2000ff3e03f */
[----:B------:R-:W-:Y:S01]  /*5470*/  R2UR UR35, R22 ;  /* 0x00000000162372ca */ /* 0x000fe200000e0000 */
[----:B------:R-:W-:Y:S01]  /*5480*/  IMAD R6, R6, 0x2, R14 ;  /* 0x0000000206067824 */ /* 0x000fe200078e020e */
[----:B------:R-:W-:Y:S01]  /*5490*/  R2UR UR19, R18 ;  /* 0x00000000121372ca */ /* 0x000fe200000e0000 */
[----:B------:R-:W-:Y:S01]  /*54a0*/  UIADD3.X UR7, URZ, UR23, URZ, UP0, !UPT ;  /* 0x000000173f077290 */ /* 0x000fe200087fe43f */
[----:B------:R-:W-:Y:S01]  /*54b0*/  ISETP.GT.AND P3, PT, R20, 0x1, PT ;  /* 0x000000011400780c */ /* 0x000fe20003f64270 */
[----:B------:R-:W-:Y:S01]  /*54c0*/  UIADD3 UR26, UR34, 0x40, URZ ;  /* 0x00000040221a7890 */ /* 0x000fe2000fffe03f */
[----:B------:R-:W-:Y:S01]  /*54d0*/  R2UR UR8, R6 ;  /* 0x00000000060872ca */ /* 0x000fe200000e0000 */
[----:B------:R-:W-:Y:S01]  /*54e0*/  UIADD3.X UR31, URZ, UR23, URZ, UP1, !UPT ;  /* 0x000000173f1f7290 */ /* 0x000fe20008ffe43f */
[----:B------:R-:W-:Y:S01]  /*54f0*/  VIADD R5, R5, 0x1 ;  /* 0x0000000105057836 */ /* 0x000fe20000000000 */
[----:B------:R-:W-:Y:S01]  /*5500*/  UIADD3 UR32, UR24, 0x180, URZ ;  /* 0x0000018018207890 */ /* 0x000fe2000fffe03f */
[----:B------:R-:W-:Y:S01]  /*5510*/  VIADD R15, R15, 0x80 ;  /* 0x000000800f0f7836 */ /* 0x000fe20000000000 */
[----:B------:R-:W-:Y:S01]  /*5520*/  UIADD3 UR24, UR24, 0x2180, URZ ;  /* 0x0000218018187890 */ /* 0x000fe2000fffe03f */
[----:B------:R-:W-:Y:S01]  /*5530*/  UMOV UR14, 0x0 ;  /* 0x00000000000e7882 */ /* 0x000fe20000000000 */
[----:B------:R-:W-:Y:S01]  /*5540*/  UMOV UR15, 0x10000000 ;  /* 0x10000000000f7882 */ /* 0x000fe20000000000 */
[----:B------:R-:W-:Y:S01]  /*5550*/  ISETP.NE.AND P1, PT, R5, 0x7, PT ;  /* 0x000000070500780c */ /* 0x000fe20003f25270 */
[----:B------:R-:W-:Y:S01]  /*5560*/  UMOV UR25, UR33 ;  /* 0x0000002100197c82 */ /* 0x000fe20008000000 */
[----:B------:R-:W-:Y:S01]  /*5570*/  UMOV UR28, UR36 ;  /* 0x00000024001c7c82 */ /* 0x000fe20008000000 */
[----:B------:R-:W-:-:S02]  /*5580*/  UMOV UR27, UR35 ;  /* 0x00000023001b7c82 */ /* 0x000fc40008000000 */
[----:B------:R-:W-:Y:S01]  /*5590*/  UIADD3 UR16, UR8, 0x1c180, URZ ;  /* 0x0001c18008107890 */ /* 0x000fe2000fffe03f */
[----:B------:R0:W-:Y:S01]  /*55a0*/  UTMALDG.3D [UR32], [UR6], desc[UR14] ;  /* 0x00000e20060075b4 */ /* 0x0001e20008011000 */
[----:B------:R-:W-:Y:S01]  /*55b0*/  UIADD3 UR8, UR8, 0x1e180, URZ ;  /* 0x0001e18008087890 */ /* 0x000fe2000fffe03f */
[----:B------:R-:W-:Y:S01]  /*55c0*/  SEL R7, RZ, 0x1, P1 ;  /* 0x00000001ff077807 */ /* 0x000fe20000800000 */
[----:B------:R-:W-:Y:S01]  /*55d0*/  UMOV UR29, 0xff0000 ;  /* 0x00ff0000001d7882 */ /* 0x000fe20000000000 */
[----:B------:R-:W-:Y:S01]  /*55e0*/  UMOV UR17, UR33 ;  /* 0x0000002100117c82 */ /* 0x000fe20008000000 */
[----:B------:R-:W-:Y:S01]  /*55f0*/  UMOV UR18, UR34 ;  /* 0x0000002200127c82 */ /* 0x000fe20008000000 */
[----:B------:R-:W-:Y:S01]  /*5600*/  UMOV UR20, UR36 ;  /* 0x0000002400147c82 */ /* 0x000fe20008000000 */
[----:B------:R-:W-:Y:S01]  /*5610*/  UMOV UR9, UR33 ;  /* 0x0000002100097c82 */ /* 0x000fe20008000000 */
[----:B------:R-:W-:Y:S01]  /*5620*/  UMOV UR11, UR19 ;  /* 0x00000013000b7c82 */ /* 0x000fe20008000000 */
[----:B------:R-:W-:Y:S01]  /*5630*/  UMOV UR12, UR36 ;  /* 0x00000024000c7c82 */ /* 0x000fe20008000000 */
[----:B------:R0:W-:Y:S01]  /*5640*/  UTMALDG.3D [UR24], [UR6], desc[UR14] ;  /* 0x00000e18060075b4 */ /* 0x0001e20008011000 */
[----:B------:R-:W-:Y:S01]  /*5650*/  UMOV UR10, UR26 ;  /* 0x0000001a000a7c82 */ /* 0x000fe20008000000 */
[----:B------:R-:W-:-:S02]  /*5660*/  LOP3.LUT R4, R4, R7, RZ, 0x3c, !PT ;  /* 0x0000000704047212 */ /* 0x000fc400078e3cff */
[----:B------:R-:W-:Y:S01]  /*5670*/  SEL R5, R5, RZ, P1 ;  /* 0x000000ff05057207 */ /* 0x000fe20000800000 */
[----:B------:R0:W-:Y:S01]  /*5680*/  UTMALDG.3D.MULTICAST [UR16], [UR30], UR29, desc[UR14] ;  /* 0x00000e101e0073b4 */ /* 0x0001e2000801181d */
[----:B------:R0:W-:Y:S02]  /*5690*/  UTMALDG.3D.MULTICAST [UR8], [UR30], UR29, desc[UR14] ;  /* 0x00000e081e0073b4 */ /* 0x0001e4000801181d */
[----:B0-----:R-:W-:Y:S05]  /*56a0*/  @P3 BRA `(.L_x_112) ;  /* 0xfffffffc00103947 */ /* 0x001fea000383ffff */
.L_x_108:
[----:B------:R-:W-:Y:S05]  /*56b0*/  BSYNC B1 ;  /* 0x0000000000017941 */ /* 0x000fea0003800000 */
.L_x_107:
[----:B------:R-:W2:Y:S01]  /*56c0*/  LDL.64 R24, [R1] ;  /* 0x0000000001187983 */ /* 0x000ea20000100a00 */
[----:B------:R-:W-:Y:S01]  /*56d0*/  LOP3.LUT P4, RZ, R10, 0xff, RZ, 0xc0, !PT ;  /* 0x000000ff0aff7812 */ /* 0x000fe2000788c0ff */
[----:B------:R-:W-:Y:S01]  /*56e0*/  VIADD R13, R8, UR40 ;  /* 0x00000028080d7c36 */ /* 0x000fe20008000000 */
[----:B------:R-:W-:Y:S01]  /*56f0*/  ULDC.64 UR6, c[0x0][0x650] ;  /* 0x0001940000067ab9 */ /* 0x000fe20000000a00 */
[----:B------:R-:W-:Y:S01]  /*5700*/  IMAD.U32 R8, RZ, RZ, UR40 ;  /* 0x00000028ff087e24 */ /* 0x000fe2000f8e00ff */
[----:B------:R-:W-:Y:S01]  /*5710*/  UISETP.GE.U32.AND UP0, UPT, UR40, 0x7, UPT ;  /* 0x000000072800788c */ /* 0x000fe2000bf06070 */
[C---:B------:R-:W-:Y:S01]  /*5720*/  IMAD.WIDE.U32 R4, R13.reuse, 0x24924925, RZ ;  /* 0x249249250d047825 */ /* 0x040fe200078e00ff */
[----:B------:R-:W-:Y:S01]  /*5730*/  ISETP.GT.U32.AND P1, PT, R13, 0x6, PT ;  /* 0x000000060d00780c */ /* 0x000fe20003f24070 */
[----:B------:R-:W-:Y:S01]  /*5740*/  BSSY B1, `(.L_x_113) ;  /* 0x000006c000017945 */ /* 0x000fe20003800000 */
[----:B------:R-:W-:Y:S01]  /*5750*/  PRMT R10, RZ, 0x7610, R10 ;  /* 0x00007610ff0a7816 */ /* 0x000fe2000000000a */
[----:B------:R-:W-:Y:S01]  /*5760*/  IMAD.MOV.U32 R22, RZ, RZ, -0x1 ;  /* 0xffffffffff167424 */ /* 0x000fe200078e00ff */
[----:B------:R-:W-:Y:S01]  /*5770*/  ISETP.LT.U32.AND P1, PT, R8, 0x7, P1 ;  /* 0x000000070800780c */ /* 0x000fe20000f21070 */
[----:B------:R-:W-:Y:S01]  /*5780*/  IMAD.MOV.U32 R18, RZ, RZ, -0x1 ;  /* 0xffffffffff127424 */ /* 0x000fe200078e00ff */
[----:B------:R-:W-:Y:S01]  /*5790*/  PLOP3.LUT P3, PT, PT, PT, UP0, 0x80, 0x0 ;  /* 0x000000000000781c */ /* 0x000fe20003f6f008 */
[----:B------:R-:W0:Y:S01]  /*57a0*/  @P4 S2R R7, SR_CgaCtaId ;  /* 0x0000000000074919 */ /* 0x000e220000008800 */
[----:B------:R-:W-:Y:S01]  /*57b0*/  SEL R4, RZ, 0x1, !P1 ;  /* 0x00000001ff047807 */ /* 0x000fe20004800000 */
[----:B------:R-:W-:Y:S01]  /*57c0*/  IMAD.MOV.U32 R19, RZ, RZ, -0x1 ;  /* 0xffffffffff137424 */ /* 0x000fe200078e00ff */
[----:B------:R-:W-:-:S02]  /*57d0*/  @P4 MOV R6, 0x400 ;  /* 0x0000040000064802 */ /* 0x000fc40000000f00 */
[----:B------:R-:W-:Y:S02]  /*57e0*/  LOP3.LUT R3, R3, R4, RZ, 0x3c, !PT ;  /* 0x0000000403037212 */ /* 0x000fe400078e3cff */
[----:B------:R-:W-:Y:S02]  /*57f0*/  PRMT R4, RZ, 0x7610, R4 ;  /* 0x00007610ff047816 */ /* 0x000fe40000000004 */
[----:B0-----:R-:W-:Y:S01]  /*5800*/  @P4 LEA R6, R7, R6, 0x18 ;  /* 0x0000000607064211 */ /* 0x001fe200078ec0ff */
[----:B------:R-:W-:-:S03]  /*5810*/  IMAD.IADD R7, R13, 0x1, -R5 ;  /* 0x000000010d077824 */ /* 0x000fc600078e0a05 */
[----:B------:R0:W-:Y:S02]  /*5820*/  @P4 SYNCS.ARRIVE.TRANS64.A1T0 RZ, [R6+URZ+0xa8], RZ ;  /* 0x0000a8ff06ff49a7 */ /* 0x0001e4000810003f */
[----:B------:R-:W-:-:S04]  /*5830*/  LEA.HI R7, R7, R5, RZ, 0x1f ;  /* 0x0000000507077211 */ /* 0x000fc800078ff8ff */
[----:B------:R-:W-:-:S04]  /*5840*/  SHF.R.U32.HI R8, RZ, 0x2, R7 ;  /* 0x00000002ff087819 */ /* 0x000fc80000011607 */
[----:B------:R-:W-:Y:S01]  /*5850*/  @P3 LOP3.LUT R3, R3, 0x1, R8, 0x78, !PT ;  /* 0x0000000103033812 */ /* 0x000fe200078e7808 */
[----:B------:R-:W-:Y:S01]  /*5860*/  IMAD R8, R8, -0x7, R13 ;  /* 0xfffffff908087824 */ /* 0x000fe200078e020d */
[----:B--2---:R-:W-:-:S05]  /*5870*/  IADD3 R16, P1, R16, R24, RZ ;  /* 0x0000001810107210 */ /* 0x004fca0007f3e0ff */
[----:B------:R-:W-:Y:S01]  /*5880*/  IMAD.X R17, R17, 0x1, R0, P1 ;  /* 0x0000000111117824 */ /* 0x000fe200008e0600 */
[----:B------:R-:W-:-:S04]  /*5890*/  ISETP.GE.U32.AND P1, PT, R16, UR6, PT ;  /* 0x0000000610007c0c */ /* 0x000fc8000bf26070 */
[----:B------:R-:W-:-:S13]  /*58a0*/  ISETP.GE.U32.AND.EX P1, PT, R17, UR7, PT, P1 ;  /* 0x0000000711007c0c */ /* 0x000fda000bf26110 */
[----:B0-----:R-:W-:Y:S05]  /*58b0*/  @P1 BRA `(.L_x_114) ;  /* 0x0000000400501947 */ /* 0x001fea0003800000 */
[----:B------:R-:W0:Y:S01]  /*58c0*/  S2R R13, SR_CTAID.X ;  /* 0x00000000000d7919 */ /* 0x000e220000002500 */
[----:B------:R-:W-:Y:S01]  /*58d0*/  ULDC.64 UR6, c[0x0][0x628] ;  /* 0x00018a0000067ab9 */ /* 0x000fe20000000a00 */
[----:B------:R-:W-:Y:S01]  /*58e0*/  ULDC UR9, c[0x0][0x630] ;  /* 0x00018c0000097ab9 */ /* 0x000fe20000000800 */
[----:B------:R-:W-:Y:S01]  /*58f0*/  ISETP.NE.U32.AND P1, PT, RZ, UR6, PT ;  /* 0x00000006ff007c0c */ /* 0x000fe2000bf25070 */
[----:B------:R-:W1:Y:S01]  /*5900*/  S2R R14, SR_CTAID.Y ;  /* 0x00000000000e7919 */ /* 0x000e620000002600 */
[----:B------:R-:W-:Y:S01]  /*5910*/  ULDC UR10, c[0x0][0x150] ;  /* 0x00005400000a7ab9 */ /* 0x000fe20000000800 */
[----:B------:R-:W-:Y:S01]  /*5920*/  IMAD.MOV.U32 R4, RZ, RZ, R16 ;  /* 0x000000ffff047224 */ /* 0x000fe200078e0010 */
[----:B------:R-:W-:Y:S01]  /*5930*/  ISETP.NE.AND.EX P1, PT, RZ, UR7, PT, P1 ;  /* 0x00000007ff007c0c */ /* 0x000fe2000bf25310 */
[----:B------:R-:W-:Y:S01]  /*5940*/  IMAD.MOV.U32 R5, RZ, RZ, R17 ;  /* 0x000000ffff057224 */ /* 0x000fe200078e0011 */
[----:B0-----:R-:W-:-:S11]  /*5950*/  I2FP.F32.U32 R18, R13 ;  /* 0x0000000d00127245 */ /* 0x001fd60000201000 */
[----:B------:R-:W-:Y:S05]  /*5960*/  @!P1 BRA `(.L_x_115) ;  /* 0x0000000000289947 */ /* 0x000fea0003800000 */
[----:B------:R-:W-:Y:S02]  /*5970*/  ULDC UR8, c[0x0][0x634] ;  /* 0x00018d0000087ab9 */ /* 0x000fe40000000800 */
[----:B------:R-:W-:-:S05]  /*5980*/  IADD3 R5, P1, R16, UR8, RZ ;  /* 0x0000000810057c10 */ /* 0x000fca000ff3e0ff */
[----:B------:R-:W-:-:S04]  /*5990*/  IMAD.X R15, RZ, RZ, R17, P1 ;  /* 0x000000ffff0f7224 */ /* 0x000fc800008e0611 */
[----:B------:R-:W-:-:S04]  /*59a0*/  IMAD.WIDE.U32 R6, R15, UR6, RZ ;  /* 0x000000060f067c25 */ /* 0x000fc8000f8e00ff */
[----:B------:R-:W-:-:S04]  /*59b0*/  IMAD.WIDE.U32 R6, P1, R5, UR7, R6 ;  /* 0x0000000705067c25 */ /* 0x000fc8000f820006 */
[----:B------:R-:W-:-:S04]  /*59c0*/  IMAD.WIDE.U32 R4, R5, UR6, RZ ;  /* 0x0000000605047c25 */ /* 0x000fc8000f8e00ff */
[----:B------:R-:W-:Y:S01]  /*59d0*/  IMAD.MOV.U32 R4, RZ, RZ, R7 ;  /* 0x000000ffff047224 */ /* 0x000fe200078e0007 */
[----:B------:R-:W-:Y:S01]  /*59e0*/  IADD3 RZ, P3, R5, R6, RZ ;  /* 0x0000000605ff7210 */ /* 0x000fe20007f7e0ff */
[----:B------:R-:W-:-:S04]  /*59f0*/  IMAD.X R5, RZ, RZ, RZ, P1 ;  /* 0x000000ffff057224 */ /* 0x000fc800008e06ff */
[----:B------:R-:W-:-:S08]  /*5a00*/  IMAD.WIDE.U32.X R4, R15, UR7, R4, P3 ;  /* 0x000000070f047c25 */ /* 0x000fd000098e0404 */
.L_x_115:
[--C-:B------:R-:W-:Y:S01]  /*5a10*/  SHF.R.U64 R19, R4, UR9, R5.reuse ;  /* 0x0000000904137c19 */ /* 0x100fe20008001205 */
[----:B------:R-:W-:Y:S01]  /*5a20*/  FMUL R18, R18, UR10 ;  /* 0x0000000a12127c20 */ /* 0x000fe20008400000 */
[----:B------:R-:W-:Y:S01]  /*5a30*/  SHF.R.U32.HI R4, RZ, UR9, R5 ;  /* 0x00000009ff047c19 */ /* 0x000fe20008011605 */
[----:B------:R-:W0:Y:S01]  /*5a40*/  LDC R6, c[0x0][0x144] ;  /* 0x00005100ff067b82 */ /* 0x000e220000000800 */
[----:B------:R-:W-:Y:S01]  /*5a50*/  IADD3 R5, P1, RZ, -R19, RZ ;  /* 0x80000013ff057210 */ /* 0x000fe20007f3e0ff */
[----:B------:R-:W-:Y:S01]  /*5a60*/  ULDC UR8, c[0x0][0x154] ;  /* 0x0000550000087ab9 */ /* 0x000fe20000000800 */
[----:B-1----:R-:W-:Y:S01]  /*5a70*/  I2FP.F32.U32 R7, R14 ;  /* 0x0000000e00077245 */ /* 0x002fe20000201000 */
[----:B------:R-:W1:Y:S01]  /*5a80*/  F2I.U32.TRUNC.NTZ R18, R18 ;  /* 0x0000001200127305 */ /* 0x000e62000020f000 */
[----:B------:R-:W-:Y:S01]  /*5a90*/  ULDC.64 UR6, c[0x0][0x620] ;  /* 0x0001880000067ab9 */ /* 0x000fe20000000a00 */
[----:B------:R-:W-:Y:S01]  /*5aa0*/  IMAD.X R4, RZ, RZ, ~R4, P1 ;  /* 0x000000ffff047224 */ /* 0x000fe200008e0e04 */
[----:B------:R-:W-:Y:S01]  /*5ab0*/  ISETP.NE.AND P4, PT, R2, 0x1, PT ;  /* 0x000000010200780c */ /* 0x000fe20003f85270 */
[----:B------:R-:W-:Y:S01]  /*5ac0*/  FMUL R20, R7, UR8 ;  /* 0x0000000807147c20 */ /* 0x000fe20008400000 */
[----:B------:R-:W2:Y:S01]  /*5ad0*/  LDC R21, c[0x0][0x148] ;  /* 0x00005200ff157b82 */ /* 0x000ea20000000800 */
[----:B------:R-:W-:Y:S01]  /*5ae0*/  IMAD R4, R4, UR6, RZ ;  /* 0x0000000604047c24 */ /* 0x000fe2000f8e02ff */
[----:B------:R-:W-:-:S02]  /*5af0*/  ULDC.64 UR8, c[0x0][0x640] ;  /* 0x0001900000087ab9 */ /* 0x000fc40000000a00 */
[----:B------:R-:W-:Y:S01]  /*5b00*/  ISETP.NE.U32.AND P1, PT, RZ, UR8, PT ;  /* 0x00000008ff007c0c */ /* 0x000fe2000bf25070 */
[----:B------:R-:W3:Y:S01]  /*5b10*/  F2I.U32.TRUNC.NTZ R20, R20 ;  /* 0x0000001400147305 */ /* 0x000ee2000020f000 */
[C---:B------:R-:W-:Y:S02]  /*5b20*/  IMAD R7, R5.reuse, UR7, R4 ;  /* 0x0000000705077c24 */ /* 0x040fe4000f8e0204 */
[----:B------:R-:W-:Y:S01]  /*5b30*/  IMAD.WIDE.U32 R4, R5, UR6, R16 ;  /* 0x0000000605047c25 */ /* 0x000fe2000f8e0010 */
[----:B------:R-:W-:Y:S01]  /*5b40*/  ULDC UR6, c[0x0][0x618] ;  /* 0x0001860000067ab9 */ /* 0x000fe20000000800 */
[----:B------:R-:W-:Y:S02]  /*5b50*/  ISETP.NE.AND.EX P1, PT, RZ, UR9, PT, P1 ;  /* 0x00000009ff007c0c */ /* 0x000fe4000bf25310 */
[----:B------:R-:W-:Y:S02]  /*5b60*/  IMAD.IADD R5, R5, 0x1, R7 ;  /* 0x0000000105057824 */ /* 0x000fe400078e0207 */
[----:B-1----:R-:W-:-:S03]  /*5b70*/  IMAD.MOV R18, RZ, RZ, -R18 ;  /* 0x000000ffff127224 */ /* 0x002fc600078e0a12 */
[----:B------:R-:W-:Y:S01]  /*5b80*/  SHF.R.U64 R15, R4, UR6, R5 ;  /* 0x00000006040f7c19 */ /* 0x000fe20008001205 */
[----:B0-----:R-:W-:Y:S01]  /*5b90*/  IMAD R13, R6, R18, R13 ;  /* 0x00000012060d7224 */ /* 0x001fe200078e020d */
[----:B------:R-:W-:Y:S01]  /*5ba0*/  SHF.R.U32.HI R4, RZ, UR6, R5 ;  /* 0x00000006ff047c19 */ /* 0x000fe20008011605 */
[----:B------:R-:W-:Y:S01]  /*5bb0*/  ULDC UR6, c[0x0][0x608] ;  /* 0x0001820000067ab9 */ /* 0x000fe20000000800 */
[----:B---3--:R-:W-:Y:S02]  /*5bc0*/  IMAD.MOV R6, RZ, RZ, -R20 ;  /* 0x000000ffff067224 */ /* 0x008fe400078e0a14 */
[--C-:B------:R-:W-:Y:S02]  /*5bd0*/  SHF.R.U64 R18, R15, UR6, R4.reuse ;  /* 0x000000060f127c19 */ /* 0x100fe40008001204 */
[----:B------:R-:W-:Y:S01]  /*5be0*/  SHF.R.U32.HI R5, RZ, UR6, R4 ;  /* 0x00000006ff057c19 */ /* 0x000fe20008011604 */
[----:B------:R-:W-:Y:S01]  /*5bf0*/  ULDC UR6, c[0x0][0x658] ;  /* 0x0001960000067ab9 */ /* 0x000fe20000000800 */
[----:B--2---:R-:W-:-:S02]  /*5c00*/  @P4 IMAD R13, R21, R6, R14 ;  /* 0x00000006150d4224 */ /* 0x004fc400078e020e */
[--C-:B------:R-:W-:Y:S02]  /*5c10*/  SHF.R.U64 R14, R18, UR6, R5.reuse ;  /* 0x00000006120e7c19 */ /* 0x100fe40008001205 */
[----:B------:R-:W-:-:S03]  /*5c20*/  SHF.R.U32.HI R21, RZ, UR6, R5 ;  /* 0x00000006ff157c19 */ /* 0x000fc60008011605 */
[----:B------:R-:W-:Y:S02]  /*5c30*/  IMAD.MOV.U32 R6, RZ, RZ, R14 ;  /* 0x000000ffff067224 */ /* 0x000fe400078e000e */
[----:B------:R-:W-:Y:S01]  /*5c40*/  IMAD.MOV.U32 R5, RZ, RZ, R21 ;  /* 0x000000ffff057224 */ /* 0x000fe200078e0015 */
[----:B------:R-:W-:Y:S06]  /*5c50*/  @!P1 BRA `(.L_x_116) ;  /* 0x00000000002c9947 */ /* 0x000fec0003800000 */
        /* <DEDUP_REMOVED lines=9> */
[----:B------:R-:W-:-:S04]  /*5cf0*/  IMAD.WIDE.U32.X R4, R21, UR9, R4, P3 ;  /* 0x0000000915047c25 */ /* 0x000fc800098e0404 */
[----:B------:R-:W-:-:S07]  /*5d00*/  IMAD.MOV.U32 R6, RZ, RZ, R4 ;  /* 0x000000ffff067224 */ /* 0x000fce00078e0004 */
.L_x_116:
[----:B------:R-:W-:Y:S01]  /*5d10*/  ULDC UR6, c[0x0][0x648] ;  /* 0x0001920000067ab9 */ /* 0x000fe20000000800 */
[----:B------:R-:W-:Y:S01]  /*5d20*/  LOP3.LUT R4, R18, UR13, RZ, 0xc0, !PT ;  /* 0x0000000d12047c12 */ /* 0x000fe2000f8ec0ff */
[----:B------:R-:W-:Y:S01]  /*5d30*/  ULDC UR7, c[0x0][0x610] ;  /* 0x0001840000077ab9 */ /* 0x000fe20000000800 */
[----:B------:R-:W-:Y:S01]  /*5d40*/  SHF.R.U64 R5, R6, UR6, R5 ;  /* 0x0000000606057c19 */ /* 0x000fe20008001205 */
[----:B------:R-:W-:Y:S01]  /*5d50*/  ULDC UR6, c[0x0][0x638] ;  /* 0x00018e0000067ab9 */ /* 0x000fe20000000800 */
[----:B------:R-:W-:-:S03]  /*5d60*/  LOP3.LUT R15, R15, UR4, RZ, 0xc0, !PT ;  /* 0x000000040f0f7c12 */ /* 0x000fc6000f8ec0ff */
[----:B------:R-:W-:Y:S02]  /*5d70*/  IMAD.MOV R7, RZ, RZ, -R5 ;  /* 0x000000ffff077224 */ /* 0x000fe400078e0a05 */
[----:B------:R-:W-:Y:S02]  /*5d80*/  IMAD R4, R5, UR5, R4 ;  /* 0x0000000505047c24 */ /* 0x000fe4000f8e0204 */
[----:B------:R-:W-:Y:S01]  /*5d90*/  IMAD R14, R7, UR6, R14 ;  /* 0x00000006070e7c24 */ /* 0x000fe2000f8e020e */
[----:B------:R-:W-:Y:S01]  /*5da0*/  ULDC UR6, c[0x0][0x600] ;  /* 0x0001800000067ab9 */ /* 0x000fe20000000800 */
[----:B------:R-:W-:Y:S02]  /*5db0*/  IMAD R13, R4, UR7, R13 ;  /* 0x00000007040d7c24 */ /* 0x000fe4000f8e020d */
[----:B------:R-:W-:Y:S02]  /*5dc0*/  IMAD R14, R14, UR6, R15 ;  /* 0x000000060e0e7c24 */ /* 0x000fe4000f8e020f */
[----:B------:R-:W-:-:S03]  /*5dd0*/  IMAD.MOV.U32 R4, RZ, RZ, 0x1 ;  /* 0x00000001ff047424 */ /* 0x000fc600078e00ff */
[----:B------:R-:W-:Y:S02]  /*5de0*/  SEL R18, R14, R13, !P4 ;  /* 0x0000000d0e127207 */ /* 0x000fe40006000000 */
[----:B------:R-:W-:-:S07]  /*5df0*/  SEL R22, R13, R14, !P4 ;  /* 0x0000000e0d167207 */ /* 0x000fce0006000000 */
.L_x_114:
[----:B------:R-:W-:Y:S05]  /*5e00*/  BSYNC B1 ;  /* 0x0000000000017941 */ /* 0x000fea0003800000 */
.L_x_113:
[----:B------:R-:W-:-:S13]  /*5e10*/  LOP3.LUT P1, RZ, R4, 0xff, RZ, 0xc0, !PT ;  /* 0x000000ff04ff7812 */ /* 0x000fda000782c0ff */
[----:B------:R-:W-:Y:S05]  /*5e20*/  @P1 BRA `(.L_x_117) ;  /* 0xfffffff000fc1947 */ /* 0x000fea000383ffff */
[----:B------:R-:W-:Y:S05]  /*5e30*/  BSYNC B0 ;  /* 0x0000000000007941 */ /* 0x000fea0003800000 */
.L_x_105:
[----:B------:R-:W-:-:S03]  /*5e40*/  UMOV UR6, 0xffffffff ;  /* 0xffffffff00067882 */ /* 0x000fc60000000000 */
[----:B------:R-:W-:Y:S05]  /*5e50*/  BRA.DIV UR6, `(.L_x_118) ;  /* 0x0000000606b47947 */ /* 0x000fea000b800000 */
[----:B------:R-:W-:-:S13]  /*5e60*/  ELECT P6, URZ, PT ;  /* 0x00000000003f782f */ /* 0x000fda00038c0000 */
.L_x_137:
[----:B------:R-:W-:Y:S04]  /*5e70*/  BSSY B0, `(.L_x_119) ;  /* 0x0000046000007945 */ /* 0x000fe80003800000 */
[----:B------:R-:W-:Y:S05]  /*5e80*/  @!P6 BRA `(.L_x_120) ;  /* 0x000000040010e947 */ /* 0x000fea0003800000 */
[----:B------:R-:W-:-:S04]  /*5e90*/  LOP3.LUT R23, R23, 0x2, RZ, 0xfc, !PT ;  /* 0x0000000217177812 */ /* 0x000fc800078efcff */
[----:B------:R-:W-:-:S13]  /*5ea0*/  ISETP.NE.AND P0, PT, R23, 0x3, PT ;  /* 0x000000031700780c */ /* 0x000fda0003f05270 */
[----:B------:R-:W-:Y:S05]  /*5eb0*/  @!P0 BRA `(.L_x_121) ;  /* 0x0000000000048947 */ /* 0x000fea0003800000 */
[----:B------:R-:W-:Y:S01]  /*5ec0*/  BPT.TRAP 0x1 ;  /* 0x000000040000795c */ /* 0x000fe20000300000 */
.L_x_121:
[----:B------:R-:W0:Y:S01]  /*5ed0*/  S2R R5, SR_CgaCtaId ;  /* 0x0000000000057919 */ /* 0x000e220000008800 */
[----:B------:R-:W-:Y:S02]  /*5ee0*/  MOV R0, 0x400 ;  /* 0x0000040000007802 */ /* 0x000fe40000000f00 */
[----:B------:R-:W-:Y:S02]  /*5ef0*/  SHF.L.U32 R2, R3, 0x1f, RZ ;  /* 0x0000001f03027819 */ /* 0x000fe400000006ff */
[----:B0-----:R-:W-:-:S05]  /*5f00*/  LEA R5, R5, R0, 0x18 ;  /* 0x0000000005057211 */ /* 0x001fca00078ec0ff */
[----:B------:R-:W-:-:S04]  /*5f10*/  VIADD R5, R5, 0x38 ;  /* 0x0000003805057836 */ /* 0x000fc80000000000 */
[C---:B------:R-:W-:Y:S02]  /*5f20*/  IMAD R7, R8.reuse, 0x8, R5 ;  /* 0x0000000808077824 */ /* 0x040fe400078e0205 */
[----:B------:R-:W-:Y:S02]  /*5f30*/  VIADD R8, R8, 0x1 ;  /* 0x0000000108087836 */ /* 0x000fe40000000000 */
[----:B------:R-:W0:Y:S03]  /*5f40*/  SYNCS.PHASECHK.TRANS64.TRYWAIT P0, [R7+URZ], R2 ;  /* 0x00000002070075a7 */ /* 0x000e26000800017f */
[----:B------:R-:W-:-:S04]  /*5f50*/  ISETP.NE.AND P1, PT, R8, 0x7, PT ;  /* 0x000000070800780c */ /* 0x000fc80003f25270 */
[----:B------:R-:W-:Y:S02]  /*5f60*/  SEL R0, RZ, 0x1, P1 ;  /* 0x00000001ff007807 */ /* 0x000fe40000800000 */
[----:B------:R-:W-:Y:S02]  /*5f70*/  SEL R8, R8, RZ, P1 ;  /* 0x000000ff08087207 */ /* 0x000fe40000800000 */
[----:B------:R-:W-:-:S03]  /*5f80*/  LOP3.LUT R9, R3, R0, RZ, 0x3c, !PT ;  /* 0x0000000003097212 */ /* 0x000fc600078e3cff */
[----:B------:R-:W-:Y:S01]  /*5f90*/  IMAD R6, R8, 0x8, R5 ;  /* 0x0000000808067824 */ /* 0x000fe200078e0205 */
[----:B------:R-:W-:Y:S01]  /*5fa0*/  SHF.L.U32 R3, R9, 0x1f, RZ ;  /* 0x0000001f09037819 */ /* 0x000fe200000006ff */
[----:B0-----:R-:W-:Y:S06]  /*5fb0*/  @!P0 BRA `(.L_x_122) ;  /* 0x00000004007c8947 */ /* 0x001fec0003800000 */
.L_x_138:
[----:B------:R-:W1:Y:S01]  /*5fc0*/  SYNCS.PHASECHK.TRANS64.TRYWAIT P0, [R6+URZ], R3 ;  /* 0x00000003060075a7 */ /* 0x000e62000800017f */
[----:B------:R-:W-:-:S05]  /*5fd0*/  VIADD R0, R8, 0x1 ;  /* 0x0000000108007836 */ /* 0x000fca0000000000 */
[----:B------:R-:W-:-:S04]  /*5fe0*/  ISETP.NE.AND P1, PT, R0, 0x7, PT ;  /* 0x000000070000780c */ /* 0x000fc80003f25270 */
[----:B0-----:R-:W-:Y:S02]  /*5ff0*/  SEL R2, RZ, 0x1, P1 ;  /* 0x00000001ff027807 */ /* 0x001fe40000800000 */
[----:B------:R-:W-:Y:S02]  /*6000*/  SEL R0, R0, RZ, P1 ;  /* 0x000000ff00007207 */ /* 0x000fe40000800000 */
[----:B------:R-:W-:-:S03]  /*6010*/  LOP3.LUT R9, R9, R2, RZ, 0x3c, !PT ;  /* 0x0000000209097212 */ /* 0x000fc600078e3cff */
[----:B------:R-:W-:Y:S01]  /*6020*/  IMAD R7, R0, 0x8, R5 ;  /* 0x0000000800077824 */ /* 0x000fe200078e0205 */
[----:B------:R-:W-:Y:S01]  /*6030*/  SHF.L.U32 R4, R9, 0x1f, RZ ;  /* 0x0000001f09047819 */ /* 0x000fe200000006ff */
[----:B-1----:R-:W-:Y:S06]  /*6040*/  @!P0 BRA `(.L_x_123) ;  /* 0x00000004006c8947 */ /* 0x002fec0003800000 */
.L_x_139:
[----:B------:R-:W1:Y:S01]  /*6050*/  SYNCS.PHASECHK.TRANS64.TRYWAIT P0, [R7+URZ], R4 ;  /* 0x00000004070075a7 */ /* 0x000e62000800017f */
[----:B------:R-:W-:-:S05]  /*6060*/  VIADD R0, R0, 0x1 ;  /* 0x0000000100007836 */ /* 0x000fca0000000000 */
[----:B------:R-:W-:-:S04]  /*6070*/  ISETP.NE.AND P1, PT, R0, 0x7, PT ;  /* 0x000000070000780c */ /* 0x000fc80003f25270 */
[----:B------:R-:W-:Y:S02]  /*6080*/  SEL R2, RZ, 0x1, P1 ;  /* 0x00000001ff027807 */ /* 0x000fe40000800000 */
[----:B------:R-:W-:Y:S02]  /*6090*/  SEL R0, R0, RZ, P1 ;  /* 0x000000ff00007207 */ /* 0x000fe40000800000 */
[----:B------:R-:W-:-:S03]  /*60a0*/  LOP3.LUT R9, R9, R2, RZ, 0x3c, !PT ;  /* 0x0000000209097212 */ /* 0x000fc600078e3cff */
[----:B0-----:R-:W-:Y:S01]  /*60b0*/  IMAD R6, R0, 0x8, R5 ;  /* 0x0000000800067824 */ /* 0x001fe200078e0205 */
[----:B------:R-:W-:Y:S01]  /*60c0*/  SHF.L.U32 R3, R9, 0x1f, RZ ;  /* 0x0000001f09037819 */ /* 0x000fe200000006ff */
[----:B-1----:R-:W-:Y:S06]  /*60d0*/  @!P0 BRA `(.L_x_124) ;  /* 0x00000004005c8947 */ /* 0x002fec0003800000 */
.L_x_140:
        /* <DEDUP_REMOVED lines=9> */
.L_x_141:
        /* <DEDUP_REMOVED lines=9> */
.L_x_142:
[----:B------:R-:W1:Y:S01]  /*6200*/  SYNCS.PHASECHK.TRANS64.TRYWAIT P0, [R6+URZ], R3 ;  /* 0x00000003060075a7 */ /* 0x000e62000800017f */
[----:B------:R-:W-:-:S05]  /*6210*/  VIADD R0, R0, 0x1 ;  /* 0x0000000100007836 */ /* 0x000fca0000000000 */
[----:B------:R-:W-:-:S04]  /*6220*/  ISETP.NE.AND P1, PT, R0, 0x7, PT ;  /* 0x000000070000780c */ /* 0x000fc80003f25270 */
[----:B------:R-:W-:Y:S02]  /*6230*/  SEL R2, RZ, 0x1, P1 ;  /* 0x00000001ff027807 */ /* 0x000fe40000800000 */
[----:B------:R-:W-:Y:S02]  /*6240*/  SEL R0, R0, RZ, P1 ;  /* 0x000000ff00007207 */ /* 0x000fe40000800000 */
[----:B------:R-:W-:Y:S01]  /*6250*/  LOP3.LUT R2, R9, R2, RZ, 0x3c, !PT ;  /* 0x0000000209027212 */ /* 0x000fe200078e3cff */
[----:B-1----:R-:W-:Y:S06]  /*6260*/  @!P0 BRA `(.L_x_127) ;  /* 0x0000000400348947 */ /* 0x002fec0003800000 */
.L_x_143:
[----:B------:R-:W-:Y:S01]  /*6270*/  IMAD R5, R0, 0x8, R5 ;  /* 0x0000000800057824 */ /* 0x000fe200078e0205 */
[----:B------:R-:W-:-:S07]  /*6280*/  SHF.L.U32 R0, R2, 0x1f, RZ ;  /* 0x0000001f02007819 */ /* 0x000fce00000006ff */
.L_x_128:
[----:B--2---:R2:W3:Y:S02]  /*6290*/  SYNCS.PHASECHK.TRANS64.TRYWAIT P0, [R5+URZ], R0 ;  /* 0x00000000050075a7 */ /* 0x0044e4000800017f */
[----:B---3--:R-:W-:Y:S05]  /*62a0*/  @!P0 NANOSLEEP.SYNCS 0x989680 ;  /* 0x009896800000895d */ /* 0x008fea0003900000 */
[----:B------:R-:W3:Y:S02]  /*62b0*/  @!P0 SYNCS.PHASECHK.TRANS64 P0, [R5+URZ], R0 ;  /* 0x00000000050085a7 */ /* 0x000ee4000800007f */
[----:B---3--:R-:W-:Y:S05]  /*62c0*/  @!P0 BRA `(.L_x_128) ;  /* 0xfffffffc00f08947 */ /* 0x008fea000383ffff */
.L_x_120:
[----:B------:R-:W-:Y:S05]  /*62d0*/  BSYNC B0 ;  /* 0x0000000000007941 */ /* 0x000fea0003800000 */
.L_x_119:
[----:B------:R-:W-:Y:S05]  /*62e0*/  EXIT ;  /* 0x000000000000794d */ /* 0x000fea0003800000 */
.L_x_19:
[----:B0-----:R-:W-:-:S04]  /*62f0*/  IMAD.U32 R3, RZ, RZ, UR43 ;  /* 0x0000002bff037e24 */ /* 0x001fc8000f8e00ff */
[----:B------:R0:W1:Y:S03]  /*6300*/  SYNCS.PHASECHK.TRANS64.TRYWAIT P0, [R3+URZ+-0x8], R0 ;  /* 0xfffff800030075a7 */ /* 0x000066000800017f */
[----:B-1----:R-:W-:Y:S05]  /*6310*/  @!P0 NANOSLEEP.SYNCS 0x989680 ;  /* 0x009896800000895d */ /* 0x002fea0003900000 */
[----:B------:R-:W1:Y:S02]  /*6320*/  @!P0 SYNCS.PHASECHK.TRANS64 P0, [R3+URZ+-0x8], R0 ;  /* 0xfffff800030085a7 */ /* 0x000e64000800007f */
[----:B-1----:R-:W-:Y:S05]  /*6330*/  @!P0 BRA `(.L_x_19) ;  /* 0xfffffffc00ec8947 */ /* 0x002fea000383ffff */
[----:B------:R-:W-:Y:S05]  /*6340*/  BRA `(.L_x_129) ;  /* 0xffffffb400587947 */ /* 0x000fea000383ffff */
.L_x_24:
[----:B-1----:R1:W2:Y:S02]  /*6350*/  SYNCS.PHASECHK.TRANS64.TRYWAIT P1, [R3+URZ], R0 ;  /* 0x00000000030075a7 */ /* 0x0022a4000802017f */
[----:B--2---:R-:W-:Y:S05]  /*6360*/  @!P1 NANOSLEEP.SYNCS 0x989680 ;  /* 0x009896800000995d */ /* 0x004fea0003900000 */
[----:B------:R-:W2:Y:S02]  /*6370*/  @!P1 SYNCS.PHASECHK.TRANS64 P1, [R3+URZ], R0 ;  /* 0x00000000030095a7 */ /* 0x000ea4000802007f */
[----:B--2---:R-:W-:Y:S05]  /*6380*/  @!P1 BRA `(.L_x_24) ;  /* 0xfffffffc00f09947 */ /* 0x004fea000383ffff */
[----:B------:R-:W-:Y:S05]  /*6390*/  BRA `(.L_x_23) ;  /* 0xffffffb400c47947 */ /* 0x000fea000383ffff */
.L_x_29:
[----:B-1----:R-:W-:-:S04]  /*63a0*/  IMAD.U32 R5, RZ, RZ, UR4 ;  /* 0x00000004ff057e24 */ /* 0x002fc8000f8e00ff */
[----:B------:R1:W2:Y:S03]  /*63b0*/  SYNCS.PHASECHK.TRANS64.TRYWAIT P1, [R5+URZ], R4 ;  /* 0x00000004050075a7 */ /* 0x0002a6000802017f */
[----:B--2---:R-:W-:Y:S05]  /*63c0*/  @!P1 NANOSLEEP.SYNCS 0x989680 ;  /* 0x009896800000995d */ /* 0x004fea0003900000 */
[----:B------:R-:W2:Y:S02]  /*63d0*/  @!P1 SYNCS.PHASECHK.TRANS64 P1, [R5+URZ], R4 ;  /* 0x00000004050095a7 */ /* 0x000ea4000802007f */
[----:B--2---:R-:W-:Y:S05]  /*63e0*/  @!P1 BRA `(.L_x_29) ;  /* 0xfffffffc00ec9947 */ /* 0x004fea000383ffff */
[----:B------:R-:W-:Y:S05]  /*63f0*/  BRA `(.L_x_28) ;  /* 0xffffffb800ec7947 */ /* 0x000fea000383ffff */
.L_x_37:
[----:B0-----:R-:W-:-:S04]  /*6400*/  IMAD.U32 R3, RZ, RZ, UR43 ;  /* 0x0000002bff037e24 */ /* 0x001fc8000f8e00ff */
[----:B------:R0:W1:Y:S03]  /*6410*/  SYNCS.PHASECHK.TRANS64.TRYWAIT P0, [R3+URZ+0x8], R0 ;  /* 0x00000800030075a7 */ /* 0x000066000800017f */
[----:B-1----:R-:W-:Y:S05]  /*6420*/  @!P0 NANOSLEEP.SYNCS 0x989680 ;  /* 0x009896800000895d */ /* 0x002fea0003900000 */
[----:B------:R-:W1:Y:S02]  /*6430*/  @!P0 SYNCS.PHASECHK.TRANS64 P0, [R3+URZ+0x8], R0 ;  /* 0x00000800030085a7 */ /* 0x000e64000800007f */
[----:B-1----:R-:W-:Y:S05]  /*6440*/  @!P0 BRA `(.L_x_37) ;  /* 0xfffffffc00ec8947 */ /* 0x002fea000383ffff */
[----:B------:R-:W-:Y:S05]  /*6450*/  BRA `(.L_x_130) ;  /* 0xffffffc000b07947 */ /* 0x000fea000383ffff */
.L_x_106:
[----:B------:R-:W-:Y:S01]  /*6460*/  BSSY B1, `(.L_x_131) ;  /* 0x0000006000017945 */ /* 0x000fe20003800000 */
[----:B------:R-:W-:-:S07]  /*6470*/  IMAD.MOV.U32 R15, RZ, RZ, -0x1 ;  /* 0xffffffffff0f7424 */ /* 0x000fce00078e00ff */
[----:B-----5:R-:W-:Y:S05]  /*6480*/  WARPSYNC.COLLECTIVE R15, `(.L_x_132) ;  /* 0x000000000f0c7348 */ /* 0x020fea0003c00000 */
[----:B------:R-:W-:Y:S02]  /*6490*/  ELECT P6, UR62, PT ;  /* 0x00000000003e782f */ /* 0x000fe400038c0000 */
[----:B------:R-:W-:Y:S01]  /*64a0*/  MOV R14, UR62 ;  /* 0x0000003e000e7c02 */ /* 0x000fe20008000f00 */
[----:B-----5:R-:W-:Y:S10]  /*64b0*/  ENDCOLLECTIVE ;  /* 0x000000000000791b */ /* 0x020ff40003800000 */
.L_x_132:
[----:B------:R-:W-:Y:S05]  /*64c0*/  BSYNC B1 ;  /* 0x0000000000017941 */ /* 0x000fea0003800000 */
.L_x_131:
[----:B------:R-:W-:Y:S05]  /*64d0*/  BRA `(.L_x_133) ;  /* 0xffffffec005c7947 */ /* 0x000fea000383ffff */
.L_x_109:
[----:B-1----:R1:W2:Y:S02]  /*64e0*/  SYNCS.PHASECHK.TRANS64.TRYWAIT P1, [R13+URZ+0x38], R6 ;  /* 0x000038060d0075a7 */ /* 0x0022a4000802017f */
[----:B--2---:R-:W-:Y:S05]  /*64f0*/  @!P1 NANOSLEEP.SYNCS 0x989680 ;  /* 0x009896800000995d */ /* 0x004fea0003900000 */
[----:B------:R-:W2:Y:S02]  /*6500*/  @!P1 SYNCS.PHASECHK.TRANS64 P1, [R13+URZ+0x38], R6 ;  /* 0x000038060d0095a7 */ /* 0x000ea4000802007f */
[----:B--2---:R-:W-:Y:S05]  /*6510*/  @!P1 BRA `(.L_x_109) ;  /* 0xfffffffc00f09947 */ /* 0x004fea000383ffff */
[----:B------:R-:W-:Y:S05]  /*6520*/  BRA `(.L_x_134) ;  /* 0xffffffec00907947 */ /* 0x000fea000383ffff */
.L_x_118:
[----:B------:R-:W-:Y:S01]  /*6530*/  BSSY B0, `(.L_x_135) ;  /* 0x0000006000007945 */ /* 0x000fe20003800000 */
[----:B------:R-:W-:-:S07]  /*6540*/  IMAD.MOV.U32 R15, RZ, RZ, -0x1 ;  /* 0xffffffffff0f7424 */ /* 0x000fce00078e00ff */
[----:B-----5:R-:W-:Y:S05]  /*6550*/  WARPSYNC.COLLECTIVE R15, `(.L_x_136) ;  /* 0x000000000f0c7348 */ /* 0x020fea0003c00000 */
[----:B------:R-:W-:Y:S02]  /*6560*/  ELECT P6, UR62, PT ;  /* 0x00000000003e782f */ /* 0x000fe400038c0000 */
[----:B------:R-:W-:Y:S01]  /*6570*/  MOV R14, UR62 ;  /* 0x0000003e000e7c02 */ /* 0x000fe20008000f00 */
[----:B-----5:R-:W-:Y:S10]  /*6580*/  ENDCOLLECTIVE ;  /* 0x000000000000791b */ /* 0x020ff40003800000 */
.L_x_136:
[----:B------:R-:W-:Y:S05]  /*6590*/  BSYNC B0 ;  /* 0x0000000000007941 */ /* 0x000fea0003800000 */
.L_x_135:
[----:B------:R-:W-:Y:S05]  /*65a0*/  BRA `(.L_x_137) ;  /* 0xfffffff800307947 */ /* 0x000fea000383ffff */
.L_x_122:
[----:B0-----:R0:W1:Y:S02]  /*65b0*/  SYNCS.PHASECHK.TRANS64.TRYWAIT P0, [R7+URZ], R2 ;  /* 0x00000002070075a7 */ /* 0x001064000800017f */
[----:B-1----:R-:W-:Y:S05]  /*65c0*/  @!P0 NANOSLEEP.SYNCS 0x989680 ;  /* 0x009896800000895d */ /* 0x002fea0003900000 */
[----:B------:R-:W1:Y:S02]  /*65d0*/  @!P0 SYNCS.PHASECHK.TRANS64 P0, [R7+URZ], R2 ;  /* 0x00000002070085a7 */ /* 0x000e64000800007f */
[----:B-1----:R-:W-:Y:S05]  /*65e0*/  @!P0 BRA `(.L_x_122) ;  /* 0xfffffffc00f08947 */ /* 0x002fea000383ffff */
[----:B------:R-:W-:Y:S05]  /*65f0*/  BRA `(.L_x_138) ;  /* 0xfffffff800707947 */ /* 0x000fea000383ffff */
.L_x_123:
[----:B0-----:R0:W1:Y:S02]  /*6600*/  SYNCS.PHASECHK.TRANS64.TRYWAIT P0, [R6+URZ], R3 ;  /* 0x00000003060075a7 */ /* 0x001064000800017f */
[----:B-1----:R-:W-:Y:S05]  /*6610*/  @!P0 NANOSLEEP.SYNCS 0x989680 ;  /* 0x009896800000895d */ /* 0x002fea0003900000 */
[----:B------:R-:W1:Y:S02]  /*6620*/  @!P0 SYNCS.PHASECHK.TRANS64 P0, [R6+URZ], R3 ;  /* 0x00000003060085a7 */ /* 0x000e64000800007f */
[----:B-1----:R-:W-:Y:S05]  /*6630*/  @!P0 BRA `(.L_x_123) ;  /* 0xfffffffc00f08947 */ /* 0x002fea000383ffff */
[----:B------:R-:W-:Y:S05]  /*6640*/  BRA `(.L_x_139) ;  /* 0xfffffff800807947 */ /* 0x000fea000383ffff */
.L_x_124:
[----:B0-----:R0:W1:Y:S02]  /*6650*/  SYNCS.PHASECHK.TRANS64.TRYWAIT P0, [R7+URZ], R4 ;  /* 0x00000004070075a7 */ /* 0x001064000800017f */
[----:B-1----:R-:W-:Y:S05]  /*6660*/  @!P0 NANOSLEEP.SYNCS 0x989680 ;  /* 0x009896800000895d */ /* 0x002fea0003900000 */
[----:B------:R-:W1:Y:S02]  /*6670*/  @!P0 SYNCS.PHASECHK.TRANS64 P0, [R7+URZ], R4 ;  /* 0x00000004070085a7 */ /* 0x000e64000800007f */
[----:B-1----:R-:W-:Y:S05]  /*6680*/  @!P0 BRA `(.L_x_124) ;  /* 0xfffffffc00f08947 */ /* 0x002fea000383ffff */
[----:B------:R-:W-:Y:S05]  /*6690*/  BRA `(.L_x_140) ;  /* 0xfffffff800907947 */ /* 0x000fea000383ffff */
.L_x_125:
[----:B0-----:R0:W1:Y:S02]  /*66a0*/  SYNCS.PHASECHK.TRANS64.TRYWAIT P0, [R6+URZ], R3 ;  /* 0x00000003060075a7 */ /* 0x001064000800017f */
[----:B-1----:R-:W-:Y:S05]  /*66b0*/  @!P0 NANOSLEEP.SYNCS 0x989680 ;  /* 0x009896800000895d */ /* 0x002fea0003900000 */
[----:B------:R-:W1:Y:S02]  /*66c0*/  @!P0 SYNCS.PHASECHK.TRANS64 P0, [R6+URZ], R3 ;  /* 0x00000003060085a7 */ /* 0x000e64000800007f */
[----:B-1----:R-:W-:Y:S05]  /*66d0*/  @!P0 BRA `(.L_x_125) ;  /* 0xfffffffc00f08947 */ /* 0x002fea000383ffff */
[----:B------:R-:W-:Y:S05]  /*66e0*/  BRA `(.L_x_141) ;  /* 0xfffffff800a07947 */ /* 0x000fea000383ffff */
.L_x_126:
[----:B0-----:R0:W1:Y:S02]  /*66f0*/  SYNCS.PHASECHK.TRANS64.TRYWAIT P0, [R7+URZ], R4 ;  /* 0x00000004070075a7 */ /* 0x001064000800017f */
[----:B-1----:R-:W-:Y:S05]  /*6700*/  @!P0 NANOSLEEP.SYNCS 0x989680 ;  /* 0x009896800000895d */ /* 0x002fea0003900000 */
[----:B------:R-:W1:Y:S02]  /*6710*/  @!P0 SYNCS.PHASECHK.TRANS64 P0, [R7+URZ], R4 ;  /* 0x00000004070085a7 */ /* 0x000e64000800007f */
[----:B-1----:R-:W-:Y:S05]  /*6720*/  @!P0 BRA `(.L_x_126) ;  /* 0xfffffffc00f08947 */ /* 0x002fea000383ffff */
[----:B------:R-:W-:Y:S05]  /*6730*/  BRA `(.L_x_142) ;  /* 0xfffffff800b07947 */ /* 0x000fea000383ffff */
.L_x_127:
[----:B-1----:R1:W2:Y:S02]  /*6740*/  SYNCS.PHASECHK.TRANS64.TRYWAIT P0, [R6+URZ], R3 ;  /* 0x00000003060075a7 */ /* 0x0022a4000800017f */
[----:B--2---:R-:W-:Y:S05]  /*6750*/  @!P0 NANOSLEEP.SYNCS 0x989680 ;  /* 0x009896800000895d */ /* 0x004fea0003900000 */
[----:B------:R-:W2:Y:S02]  /*6760*/  @!P0 SYNCS.PHASECHK.TRANS64 P0, [R6+URZ], R3 ;  /* 0x00000003060085a7 */ /* 0x000ea4000800007f */
[----:B--2---:R-:W-:Y:S05]  /*6770*/  @!P0 BRA `(.L_x_127) ;  /* 0xfffffffc00f08947 */ /* 0x004fea000383ffff */
[----:B------:R-:W-:Y:S05]  /*6780*/  BRA `(.L_x_143) ;  /* 0xfffffff800b87947 */ /* 0x000fea000383ffff */
.L_x_144:
[----:B------:R-:W-:-:S00]  /*6790*/  BRA `(.L_x_144) ;  /* 0xfffffffc00fc7947 */ /* 0x000fc0000383ffff */
[----:B------:R-:W-:-:S00]  /*67a0*/  NOP ;  /* 0x0000000000007918 */ /* 0x000fc00000000000 */
        /* <DEDUP_REMOVED lines=13> */
.L_x_145:


//--------------------- .nv.global.init           --------------------------
	.section	.nv.global.init,"aw",@progbits
.nv.global.init:
	.type		$str$22,@object
	.size		$str$22,($str$23 - $str$22)
$str$22:
        /*0000*/ 	.byte	0x6b, 0x5f, 0x74, 0x69, 0x6c, 0x65, 0x5f, 0x63, 0x6f, 0x75, 0x6e, 0x74, 0x20, 0x3e, 0x3d, 0x20
        /*0010*/ 	.byte	0x31, 0x00
	.type		$str$23,@object
	.size		$str$23,(__unnamed_1 - $str$23)
$str$23:
        /*0012*/ 	.byte	0x2f, 0x74, 0x6d, 0x70, 0x2f, 0x63, 0x75, 0x74, 0x6c, 0x61, 0x73, 0x73, 0x5f, 0x73, 0x77, 0x65
        /*0022*/ 	.byte	0x65, 0x70, 0x5f, 0x73, 0x72, 0x63, 0x2f, 0x69, 0x6e, 0x63, 0x6c, 0x75, 0x64, 0x65, 0x2f, 0x63
        /*0032*/ 	.byte	0x75, 0x74, 0x6c, 0x61, 0x73, 0x73, 0x2f, 0x67, 0x65, 0x6d, 0x6d, 0x2f, 0x63, 0x6f, 0x6c, 0x6c
        /*0042*/ 	.byte	0x65, 0x63, 0x74, 0x69, 0x76, 0x65, 0x2f, 0x73, 0x6d, 0x39, 0x30, 0x5f, 0x6d, 0x6d, 0x61, 0x5f
        /*0052*/ 	.byte	0x74, 0x6d, 0x61, 0x5f, 0x67, 0x6d, 0x6d, 0x61, 0x5f, 0x73, 0x73, 0x5f, 0x77, 0x61, 0x72, 0x70
        /*0062*/ 	.byte	0x73, 0x70, 0x65, 0x63, 0x69, 0x61, 0x6c, 0x69, 0x7a, 0x65, 0x64, 0x2e, 0x68, 0x70, 0x70, 0x00
	.type		__unnamed_1,@object
	.size		__unnamed_1,(.L_0 - __unnamed_1)
__unnamed_1:
        /*0072*/ 	.byte	0x76, 0x6f, 0x69, 0x64, 0x20, 0x63, 0x75, 0x74, 0x6c, 0x61, 0x73, 0x73, 0x3a, 0x3a, 0x67, 0x65
        /* <DEDUP_REMOVED lines=180> */
        /*0bc2*/ 	.byte	0x64, 0x65, 0x6e, 0x74, 0x69, 0x74, 0x79, 0x5d, 0x00
.L_0:


//--------------------- .nv.shared._ZN7cutlass13device_kernelINS_4gemm6kernel13GemmUniversalIN4cute5tupleIJiiiiEEENS1_10collective13CollectiveMmaINS1_34MainloopSm90TmaGmmaWarpSpecializedILi7ENS5_IJNS4_1CILi8EEENSA_ILi1EEESC_EEENS1_32KernelTmaWarpSpecializedPingpongEEENS5_IJNSA_ILi64EEESG_NSA_ILi128EEEEEENS_10bfloat16_tENS5_IJlSC_lEEESJ_SK_NS4_8TiledMMAINS4_8MMA_AtomIJNS4_4SM904GMMA27MMA_64x64x16_F32BF16BF16_SSILNSO_5MajorE0ELSQ_0ELNSO_7ScaleInE1ELSR_1EEEEEENS4_6LayoutINS5_IJSC_SC_SC_EEENS5_IJNSA_ILi0EEESW_SW_EEEEENS5_IJNS4_10UnderscoreESZ_SZ_EEEEENS4_13SM90_TMA_LOADENS4_14ComposedLayoutINS4_7SwizzleILi3ELi4ELi3EEENS4_18smem_ptr_flag_bitsILi16EEENSU_INS5_IJSB_SG_EEENS5_IJSG_SC_EEEEEEEvNS4_8identityENS4_23SM90_TMA_LOAD_MULTICASTES1B_vS1C_EENS_8epilogue10collective6detail29Sm90TmaWarpSpecializedAdapterINS1G_15DefaultEpilogueISJ_SK_SK_NS1F_6thread17LinearCombinationISJ_Li1EffLNS1K_9ScaleType4KindE0ELNS_15FloatRoundStyleE2ESJ_EENS1_15EpilogueDefaultEEEEEvvEEEEvNT_6ParamsE --------------------------
	.section	.nv.shared._ZN7cutlass13device_kernelINS_4gemm6kernel13GemmUniversalIN4cute5tupleIJiiiiEEENS1_10collective13CollectiveMmaINS1_34MainloopSm90TmaGmmaWarpSpecializedILi7ENS5_IJNS4_1CILi8EEENSA_ILi1EEESC_EEENS1_32KernelTmaWarpSpecializedPingpongEEENS5_IJNSA_ILi64EEESG_NSA_ILi128EEEEEENS_10bfloat16_tENS5_IJlSC_lEEESJ_SK_NS4_8TiledMMAINS4_8MMA_AtomIJNS4_4SM904GMMA27MMA_64x64x16_F32BF16BF16_SSILNSO_5MajorE0ELSQ_0ELNSO_7ScaleInE1ELSR_1EEEEEENS4_6LayoutINS5_IJSC_SC_SC_EEENS5_IJNSA_ILi0EEESW_SW_EEEEENS5_IJNS4_10UnderscoreESZ_SZ_EEEEENS4_13SM90_TMA_LOADENS4_14ComposedLayoutINS4_7SwizzleILi3ELi4ELi3EEENS4_18smem_ptr_flag_bitsILi16EEENSU_INS5_IJSB_SG_EEENS5_IJSG_SC_EEEEEEEvNS4_8identityENS4_23SM90_TMA_LOAD_MULTICASTES1B_vS1C_EENS_8epilogue10collective6detail29Sm90TmaWarpSpecializedAdapterINS1G_15DefaultEpilogueISJ_SK_SK_NS1F_6thread17LinearCombinationISJ_Li1EffLNS1K_9ScaleType4KindE0ELNS_15FloatRoundStyleE2ESJ_EENS1_15EpilogueDefaultEEEEEvvEEEEvNT_6ParamsE,"aw",@nobits
	.sectionflags	@""
	.align	16
	.zero		1024


//--------------------- .nv.shared.reserved.0     --------------------------
	.section	.nv.shared.reserved.0,"aw",@nobits
	.weak		__nv_reservedSMEM_offset_0_alias
	.size		__nv_reservedSMEM_offset_0_alias, 0, 0
	.other		__nv_reservedSMEM_offset_0_alias,@"STO_CUDA_RESERVED_SHARED STV_DEFAULT"
__nv_reservedSMEM_offset_0_alias:
	.zero		0


//--------------------- .nv.global                --------------------------
	.section	.nv.global,"aw",@nobits
.nv.global:
	.type		_ZN40_INTERNAL_687d8ecc_4_k_cu_32db4881_189764cute1_E,@object
	.size		_ZN40_INTERNAL_687d8ecc_4_k_cu_32db4881_189764cute1_E,(_ZN40_INTERNAL_687d8ecc_4_k_cu_32db4881_189764cuda3std3__45__cpo6cbeginE - _ZN40_INTERNAL_687d8ecc_4_k_cu_32db4881_189764cute1_E)
_ZN40_INTERNAL_687d8ecc_4_k_cu_32db4881_189764cute1_E:
	.zero		1
	.type		_ZN40_INTERNAL_687d8ecc_4_k_cu_32db4881_189764cuda3std3__45__cpo6cbeginE,@object
	.size		_ZN40_INTERNAL_687d8ecc_4_k_cu_32db4881_189764cuda3std3__45__cpo6cbeginE,(_ZN40_INTERNAL_687d8ecc_4_k_cu_32db4881_189764cuda3std3__48in_placeE - _ZN40_INTERNAL_687d8ecc_4_k_cu_32db4881_189764cuda3std3__45__cpo6cbeginE)
_ZN40_INTERNAL_687d8ecc_4_k_cu_32db4881_189764cuda3std3__45__cpo6cbeginE:
	.zero		1
	.type		_ZN40_INTERNAL_687d8ecc_4_k_cu_32db4881_189764cuda3std3__48in_placeE,@object
	.size		_ZN40_INTERNAL_687d8ecc_4_k_cu_32db4881_189764cuda3std3__48in_placeE,(_ZN40_INTERNAL_687d8ecc_4_k_cu_32db4881_189764cuda3std6ranges3__45__cpo9iter_moveE - _ZN40_INTERNAL_687d8ecc_4_k_cu_32db4881_189764cuda3std3__48in_placeE)
_ZN40_INTERNAL_687d8ecc_4_k_cu_32db4881_189764cuda3std3__48in_placeE:
	.zero		1
	.type		_ZN40_INTERNAL_687d8ecc_4_k_cu_32db4881_189764cuda3std6ranges3__45__cpo9iter_moveE,@object
	.size		_ZN40_INTERNAL_687d8ecc_4_k_cu_32db4881_189764cuda3std6ranges3__45__cpo9iter_moveE,(_ZN40_INTERNAL_687d8ecc_4_k_cu_32db4881_189764cuda3std3__45__cpo5beginE - _ZN40_INTERNAL_687d8ecc_4_k_cu_32db4881_189764cuda3std6ranges3__45__cpo9iter_moveE)
_ZN40_INTERNAL_687d8ecc_4_k_cu_32db4881_189764cuda3std6ranges3__45__cpo9iter_moveE:
	.zero		1
	.type		_ZN40_INTERNAL_687d8ecc_4_k_cu_32db4881_189764cuda3std3__45__cpo5beginE,@object
	.size		_ZN40_INTERNAL_687d8ecc_4_k_cu_32db4881_189764cuda3std3__45__cpo5beginE,(_ZN40_INTERNAL_687d8ecc_4_k_cu_32db4881_189764cuda3std3__442_GLOBAL__N__687d8ecc_4_k_cu_32db4881_189766ignoreE - _ZN40_INTERNAL_687d8ecc_4_k_cu_32db4881_189764cuda3std3__45__cpo5beginE)
_ZN40_INTERNAL_687d8ecc_4_k_cu_32db4881_189764cuda3std3__45__cpo5beginE:
	.zero		1
	.type		_ZN40_INTERNAL_687d8ecc_4_k_cu_32db4881_189764cuda3std3__442_GLOBAL__N__687d8ecc_4_k_cu_32db4881_189766ignoreE,@object
	.size		_ZN40_INTERNAL_687d8ecc_4_k_cu_32db4881_189764cuda3std3__442_GLOBAL__N__687d8ecc_4_k_cu_32db4881_189766ignoreE,(_ZN40_INTERNAL_687d8ecc_4_k_cu_32db4881_189764cute7productE - _ZN40_INTERNAL_687d8ecc_4_k_cu_32db4881_189764cuda3std3__442_GLOBAL__N__687d8ecc_4_k_cu_32db4881_189766ignoreE)
_ZN40_INTERNAL_687d8ecc_4_k_cu_32db4881_189764cuda3std3__442_GLOBAL__N__687d8ecc_4_k_cu_32db4881_189766ignoreE:
	.zero		1
	.type		_ZN40_INTERNAL_687d8ecc_4_k_cu_32db4881_189764cute7productE,@object
	.size		_ZN40_INTERNAL_687d8ecc_4_k_cu_32db4881_189764cute7productE,(_ZN40_INTERNAL_687d8ecc_4_k_cu_32db4881_189764cuda3std3__45__cpo3endE - _ZN40_INTERNAL_687d8ecc_4_k_cu_32db4881_189764cute7productE)
_ZN40_INTERNAL_687d8ecc_4_k_cu_32db4881_189764cute7productE:
	.zero		1
	.type		_ZN40_INTERNAL_687d8ecc_4_k_cu_32db4881_189764cuda3std3__45__cpo3endE,@object
	.size		_ZN40_INTERNAL_687d8ecc_4_k_cu_32db4881_189764cuda3std3__45__cpo3endE,(_ZN40_INTERNAL_687d8ecc_4_k_cu_32db4881_189764cuda3std3__419piecewise_constructE - _ZN40_INTERNAL_687d8ecc_4_k_cu_32db4881_189764cuda3std3__45__cpo3endE)
_ZN40_INTERNAL_687d8ecc_4_k_cu_32db4881_189764cuda3std3__45__cpo3endE:
	.zero		1
	.type		_ZN40_INTERNAL_687d8ecc_4_k_cu_32db4881_189764cuda3std3__419piecewise_constructE,@object
	.size		_ZN40_INTERNAL_687d8ecc_4_k_cu_32db4881_189764cuda3std3__419piecewise_constructE,(_ZN40_INTERNAL_687d8ecc_4_k_cu_32db4881_189764cuda3std3__45__cpo4cendE - _ZN40_INTERNAL_687d8ecc_4_k_cu_32db4881_189764cuda3std3__419piecewise_constructE)
_ZN40_INTERNAL_687d8ecc_4_k_cu_32db4881_189764cuda3std3__419piecewise_constructE:
	.zero		1
	.type		_ZN40_INTERNAL_687d8ecc_4_k_cu_32db4881_189764cuda3std3__45__cpo4cendE,@object
	.size		_ZN40_INTERNAL_687d8ecc_4_k_cu_32db4881_189764cuda3std3__45__cpo4cendE,(_ZN40_INTERNAL_687d8ecc_4_k_cu_32db4881_189764cuda3std6ranges3__45__cpo4swapE - _ZN40_INTERNAL_687d8ecc_4_k_cu_32db4881_189764cuda3std3__45__cpo4cendE)
_ZN40_INTERNAL_687d8ecc_4_k_cu_32db4881_189764cuda3std3__45__cpo4cendE:
	.zero		1
	.type		_ZN40_INTERNAL_687d8ecc_4_k_cu_32db4881_189764cuda3std6ranges3__45__cpo4swapE,@object
	.size		_ZN40_INTERNAL_687d8ecc_4_k_cu_32db4881_189764cuda3std6ranges3__45__cpo4swapE,(.L_8 - _ZN40_INTERNAL_687d8ecc_4_k_cu_32db4881_189764cuda3std6ranges3__45__cpo4swapE)
_ZN40_INTERNAL_687d8ecc_4_k_cu_32db4881_189764cuda3std6ranges3__45__cpo4swapE:
	.zero		1
.L_8:


//--------------------- .nv.constant0._ZN7cutlass13device_kernelINS_4gemm6kernel13GemmUniversalIN4cute5tupleIJiiiiEEENS1_10collective13CollectiveMmaINS1_34MainloopSm90TmaGmmaWarpSpecializedILi7ENS5_IJNS4_1CILi8EEENSA_ILi1EEESC_EEENS1_32KernelTmaWarpSpecializedPingpongEEENS5_IJNSA_ILi64EEESG_NSA_ILi128EEEEEENS_10bfloat16_tENS5_IJlSC_lEEESJ_SK_NS4_8TiledMMAINS4_8MMA_AtomIJNS4_4SM904GMMA27MMA_64x64x16_F32BF16BF16_SSILNSO_5MajorE0ELSQ_0ELNSO_7ScaleInE1ELSR_1EEEEEENS4_6LayoutINS5_IJSC_SC_SC_EEENS5_IJNSA_ILi0EEESW_SW_EEEEENS5_IJNS4_10UnderscoreESZ_SZ_EEEEENS4_13SM90_TMA_LOADENS4_14ComposedLayoutINS4_7SwizzleILi3ELi4ELi3EEENS4_18smem_ptr_flag_bitsILi16EEENSU_INS5_IJSB_SG_EEENS5_IJSG_SC_EEEEEEEvNS4_8identityENS4_23SM90_TMA_LOAD_MULTICASTES1B_vS1C_EENS_8epilogue10collective6detail29Sm90TmaWarpSpecializedAdapterINS1G_15DefaultEpilogueISJ_SK_SK_NS1F_6thread17LinearCombinationISJ_Li1EffLNS1K_9ScaleType4KindE0ELNS_15FloatRoundStyleE2ESJ_EENS1_15EpilogueDefaultEEEEEvvEEEEvNT_6ParamsE --------------------------
	.section	.nv.constant0._ZN7cutlass13device_kernelINS_4gemm6kernel13GemmUniversalIN4cute5tupleIJiiiiEEENS1_10collective13CollectiveMmaINS1_34MainloopSm90TmaGmmaWarpSpecializedILi7ENS5_IJNS4_1CILi8EEENSA_ILi1EEESC_EEENS1_32KernelTmaWarpSpecializedPingpongEEENS5_IJNSA_ILi64EEESG_NSA_ILi128EEEEEENS_10bfloat16_tENS5_IJlSC_lEEESJ_SK_NS4_8TiledMMAINS4_8MMA_AtomIJNS4_4SM904GMMA27MMA_64x64x16_F32BF16BF16_SSILNSO_5MajorE0ELSQ_0ELNSO_7ScaleInE1ELSR_1EEEEEENS4_6LayoutINS5_IJSC_SC_SC_EEENS5_IJNSA_ILi0EEESW_SW_EEEEENS5_IJNS4_10UnderscoreESZ_SZ_EEEEENS4_13SM90_TMA_LOADENS4_14ComposedLayoutINS4_7SwizzleILi3ELi4ELi3EEENS4_18smem_ptr_flag_bitsILi16EEENSU_INS5_IJSB_SG_EEENS5_IJSG_SC_EEEEEEEvNS4_8identityENS4_23SM90_TMA_LOAD_MULTICASTES1B_vS1C_EENS_8epilogue10collective6detail29Sm90TmaWarpSpecializedAdapterINS1G_15DefaultEpilogueISJ_SK_SK_NS1F_6thread17LinearCombinationISJ_Li1EffLNS1K_9ScaleType4KindE0ELNS_15FloatRoundStyleE2ESJ_EENS1_15EpilogueDefaultEEEEEvvEEEEvNT_6ParamsE,"a",@progbits
	.sectionflags	@""
	.align	4
.nv.constant0._ZN7cutlass13device_kernelINS_4gemm6kernel13GemmUniversalIN4cute5tupleIJiiiiEEENS1_10collective13CollectiveMmaINS1_34MainloopSm90TmaGmmaWarpSpecializedILi7ENS5_IJNS4_1CILi8EEENSA_ILi1EEESC_EEENS1_32KernelTmaWarpSpecializedPingpongEEENS5_IJNSA_ILi64EEESG_NSA_ILi128EEEEEENS_10bfloat16_tENS5_IJlSC_lEEESJ_SK_NS4_8TiledMMAINS4_8MMA_AtomIJNS4_4SM904GMMA27MMA_64x64x16_F32BF16BF16_SSILNSO_5MajorE0ELSQ_0ELNSO_7ScaleInE1ELSR_1EEEEEENS4_6LayoutINS5_IJSC_SC_SC_EEENS5_IJNSA_ILi0EEESW_SW_EEEEENS5_IJNS4_10UnderscoreESZ_SZ_EEEEENS4_13SM90_TMA_LOADENS4_14ComposedLayoutINS4_7SwizzleILi3ELi4ELi3EEENS4_18smem_ptr_flag_bitsILi16EEENSU_INS5_IJSB_SG_EEENS5_IJSG_SC_EEEEEEEvNS4_8identityENS4_23SM90_TMA_LOAD_MULTICASTES1B_vS1C_EENS_8epilogue10collective6detail29Sm90TmaWarpSpecializedAdapterINS1G_15DefaultEpilogueISJ_SK_SK_NS1F_6thread17LinearCombinationISJ_Li1EffLNS1K_9ScaleType4KindE0ELNS_15FloatRoundStyleE2ESJ_EENS1_15EpilogueDefaultEEEEEvvEEEEvNT_6ParamsE:
	.zero		1664


//--------------------- SYMBOLS --------------------------

	.type		.nv.reservedSmem.offset0,@object
	.size		.nv.reservedSmem.offset0,0x4
	.type		__assertfail,@function
